	.target	sm_100a

	.elftype	@"ET_EXEC"


//--------------------- .note.nv.tkinfo           --------------------------
	.section	.note.nv.tkinfo,"",@"SHT_NOTE"
	.sectionflags	@"SHF_NOTE_NV_TKINFO"
	.tkinfo
        /*0018*/ 	.word	0x00000002
        /*0030*/ 	.string	""
        /*0030*/ 	.string	"ptxas"
        /*0030*/ 	.string	"Cuda compilation tools, release 13.0, V13.0.88"
        /*0030*/ 	.string	"Build cuda_13.0.r13.0/compiler.36424714_0"
        /*0030*/ 	.string	"-arch sm_100a -m 64 "



//--------------------- .note.nv.cuinfo           --------------------------
	.section	.note.nv.cuinfo,"",@"SHT_NOTE"
	.sectionflags	@"SHF_NOTE_NV_CUINFO"
        /*0018*/ 	.short	0x0002
        /*001a*/ 	.short	0x0064
        /*001c*/ 	.short	0x0082
	.zero		2


//--------------------- .nv.info                  --------------------------
	.section	.nv.info,"",@"SHT_CUDA_INFO"
	.align	4


	//----- nvinfo : EIATTR_REGCOUNT
	.align		4
        /*0000*/ 	.byte	0x04, 0x2f
        /*0002*/ 	.short	(.L_19 - .L_18)
	.align		4
.L_18:
        /*0004*/ 	.word	index@(_ZN7cutlass13device_kernelINS_4gemm6kernel13GemmUniversalIN4cute5tupleIJiiiiEEENS1_10collective13CollectiveMmaINS1_35MainloopSm100TmaUmmaWarpSpecializedILi36ELi2ELi4ENS5_IJNS4_1CILi4EEENSA_ILi1EEESC_EEEEENS5_IJNSA_ILi128EEENSA_ILi64EEESG_EEENS_12float_e5m2_tENS5_IJlSC_lEEESI_SJ_NS4_8TiledMMAINS4_8MMA_AtomIJNS4_10MMA_TraitsINS4_25SM100_MMA_F8F6F4_2x1SM_SSEJSI_SI_fSF_SG_NS4_17integral_constantINS4_4UMMA5MajorELSQ_0EEESR_NSO_INSP_7ScaleInELSS_0EEEST_EEEEEENS4_6LayoutINS5_IJSC_SC_SC_EEENS5_IJNSA_ILi0EEESY_SY_EEEEENS5_IJNS4_10UnderscoreES11_S11_EEEEENS4_18SM100_TMA_2SM_LOADENS4_14ComposedLayoutINS4_7SwizzleILi2ELi4ELi3EEENS4_18smem_ptr_flag_bitsILi8EEENSW_INS5_IJNSA_ILi8EEESG_EEENS5_IJSG_SC_EEEEEEEvNS4_8identityENS4_28SM100_TMA_2SM_LOAD_MULTICASTES1E_vS1F_EENS_8epilogue10collective18CollectiveEpilogueINS1I_23Sm100TmaWarpSpecializedILi1ELi1ELi32ELb0ELb0EEEJNS5_IJSG_SG_SG_EEENS5_IJNSW_ISG_SC_EES1O_EEESI_SJ_SI_SJ_NS1I_6fusion15FusionCallbacksIS1M_NS1Q_17LinearCombinationISI_fSI_fLNS_15FloatRoundStyleE2EEES1N_S1P_JEEENS4_5SM1004TMEM4LOAD26SM100_TMEM_LOAD_32dp32b32xENS4_13SM90_TMA_LOADES1E_NS4_39AutoVectorizingCopyWithAssumedAlignmentILi128EEENS4_14SM90_TMA_STOREES1E_S22_S22_EEEvvEEEEvNT_6ParamsE)
        /*0008*/ 	.word	0x0000005a


	//----- nvinfo : EIATTR_FRAME_SIZE
	.align		4
.L_19:
        /*000c*/ 	.byte	0x04, 0x11
        /*000e*/ 	.short	(.L_21 - .L_20)
	.align		4
.L_20:
        /*0010*/ 	.word	index@($__internal_2_$__cuda_sm10x_tcgen05_guardrail_trap_unallocated_columns_being_dealloced)
        /*0014*/ 	.word	0x00000000


	//----- nvinfo : EIATTR_FRAME_SIZE
	.align		4
.L_21:
        /*0018*/ 	.byte	0x04, 0x11
        /*001a*/ 	.short	(.L_23 - .L_22)
	.align		4
.L_22:
        /*001c*/ 	.word	index@($__internal_1_$__cuda_sm10x_tcgen05_guardrail_trap_phase_invalid_during_alloc)
        /*0020*/ 	.word	0x00000000


	//----- nvinfo : EIATTR_FRAME_SIZE
	.align		4
.L_23:
        /*0024*/ 	.byte	0x04, 0x11
        /*0026*/ 	.short	(.L_25 - .L_24)
	.align		4
.L_24:
        /*0028*/ 	.word	index@($__internal_0_$__cuda_sm10x_tcgen05_guardrail_trap_col_being_dealloced_not_returned_by_alloc)
        /*002c*/ 	.word	0x00000000


	//----- nvinfo : EIATTR_FRAME_SIZE
	.align		4
.L_25:
        /*0030*/ 	.byte	0x04, 0x11
        /*0032*/ 	.short	(.L_27 - .L_26)
	.align		4
.L_26:
        /*0034*/ 	.word	index@(_ZN7cutlass13device_kernelINS_4gemm6kernel13GemmUniversalIN4cute5tupleIJiiiiEEENS1_10collective13CollectiveMmaINS1_35MainloopSm100TmaUmmaWarpSpecializedILi36ELi2ELi4ENS5_IJNS4_1CILi4EEENSA_ILi1EEESC_EEEEENS5_IJNSA_ILi128EEENSA_ILi64EEESG_EEENS_12float_e5m2_tENS5_IJlSC_lEEESI_SJ_NS4_8TiledMMAINS4_8MMA_AtomIJNS4_10MMA_TraitsINS4_25SM100_MMA_F8F6F4_2x1SM_SSEJSI_SI_fSF_SG_NS4_17integral_constantINS4_4UMMA5MajorELSQ_0EEESR_NSO_INSP_7ScaleInELSS_0EEEST_EEEEEENS4_6LayoutINS5_IJSC_SC_SC_EEENS5_IJNSA_ILi0EEESY_SY_EEEEENS5_IJNS4_10UnderscoreES11_S11_EEEEENS4_18SM100_TMA_2SM_LOADENS4_14ComposedLayoutINS4_7SwizzleILi2ELi4ELi3EEENS4_18smem_ptr_flag_bitsILi8EEENSW_INS5_IJNSA_ILi8EEESG_EEENS5_IJSG_SC_EEEEEEEvNS4_8identityENS4_28SM100_TMA_2SM_LOAD_MULTICASTES1E_vS1F_EENS_8epilogue10collective18CollectiveEpilogueINS1I_23Sm100TmaWarpSpecializedILi1ELi1ELi32ELb0ELb0EEEJNS5_IJSG_SG_SG_EEENS5_IJNSW_ISG_SC_EES1O_EEESI_SJ_SI_SJ_NS1I_6fusion15FusionCallbacksIS1M_NS1Q_17LinearCombinationISI_fSI_fLNS_15FloatRoundStyleE2EEES1N_S1P_JEEENS4_5SM1004TMEM4LOAD26SM100_TMEM_LOAD_32dp32b32xENS4_13SM90_TMA_LOADES1E_NS4_39AutoVectorizingCopyWithAssumedAlignmentILi128EEENS4_14SM90_TMA_STOREES1E_S22_S22_EEEvvEEEEvNT_6ParamsE)
        /*0038*/ 	.word	0x00000000


	//----- nvinfo : EIATTR_MIN_STACK_SIZE
	.align		4
.L_27:
        /*003c*/ 	.byte	0x04, 0x12
        /*003e*/ 	.short	(.L_29 - .L_28)
	.align		4
.L_28:
        /*0040*/ 	.word	index@(_ZN7cutlass13device_kernelINS_4gemm6kernel13GemmUniversalIN4cute5tupleIJiiiiEEENS1_10collective13CollectiveMmaINS1_35MainloopSm100TmaUmmaWarpSpecializedILi36ELi2ELi4ENS5_IJNS4_1CILi4EEENSA_ILi1EEESC_EEEEENS5_IJNSA_ILi128EEENSA_ILi64EEESG_EEENS_12float_e5m2_tENS5_IJlSC_lEEESI_SJ_NS4_8TiledMMAINS4_8MMA_AtomIJNS4_10MMA_TraitsINS4_25SM100_MMA_F8F6F4_2x1SM_SSEJSI_SI_fSF_SG_NS4_17integral_constantINS4_4UMMA5MajorELSQ_0EEESR_NSO_INSP_7ScaleInELSS_0EEEST_EEEEEENS4_6LayoutINS5_IJSC_SC_SC_EEENS5_IJNSA_ILi0EEESY_SY_EEEEENS5_IJNS4_10UnderscoreES11_S11_EEEEENS4_18SM100_TMA_2SM_LOADENS4_14ComposedLayoutINS4_7SwizzleILi2ELi4ELi3EEENS4_18smem_ptr_flag_bitsILi8EEENSW_INS5_IJNSA_ILi8EEESG_EEENS5_IJSG_SC_EEEEEEEvNS4_8identityENS4_28SM100_TMA_2SM_LOAD_MULTICASTES1E_vS1F_EENS_8epilogue10collective18CollectiveEpilogueINS1I_23Sm100TmaWarpSpecializedILi1ELi1ELi32ELb0ELb0EEEJNS5_IJSG_SG_SG_EEENS5_IJNSW_ISG_SC_EES1O_EEESI_SJ_SI_SJ_NS1I_6fusion15FusionCallbacksIS1M_NS1Q_17LinearCombinationISI_fSI_fLNS_15FloatRoundStyleE2EEES1N_S1P_JEEENS4_5SM1004TMEM4LOAD26SM100_TMEM_LOAD_32dp32b32xENS4_13SM90_TMA_LOADES1E_NS4_39AutoVectorizingCopyWithAssumedAlignmentILi128EEENS4_14SM90_TMA_STOREES1E_S22_S22_EEEvvEEEEvNT_6ParamsE)
        /*0044*/ 	.word	0x00000000
.L_29:


//--------------------- .nv.compat                --------------------------
	.section	.nv.compat,"",@"SHT_CUDA_COMPAT_INFO"
	.align	4
        /*0000*/ 	.byte	0x02, 0x09, 0x01, 0x00, 0x02, 0x02, 0x02, 0x00, 0x02, 0x05, 0x05, 0x00, 0x03, 0x07, 0x01, 0x01
        /*0010*/ 	.byte	0x02, 0x03, 0x01, 0x00, 0x02, 0x06, 0x01, 0x00, 0x04, 0x0b, 0x08, 0x00, 0x09, 0x00, 0x00, 0x00
        /*0020*/ 	.byte	0x00, 0x00, 0x00, 0x00


//--------------------- .nv.info._ZN7cutlass13device_kernelINS_4gemm6kernel13GemmUniversalIN4cute5tupleIJiiiiEEENS1_10collective13CollectiveMmaINS1_35MainloopSm100TmaUmmaWarpSpecializedILi36ELi2ELi4ENS5_IJNS4_1CILi4EEENSA_ILi1EEESC_EEEEENS5_IJNSA_ILi128EEENSA_ILi64EEESG_EEENS_12float_e5m2_tENS5_IJlSC_lEEESI_SJ_NS4_8TiledMMAINS4_8MMA_AtomIJNS4_10MMA_TraitsINS4_25SM100_MMA_F8F6F4_2x1SM_SSEJSI_SI_fSF_SG_NS4_17integral_constantINS4_4UMMA5MajorELSQ_0EEESR_NSO_INSP_7ScaleInELSS_0EEEST_EEEEEENS4_6LayoutINS5_IJSC_SC_SC_EEENS5_IJNSA_ILi0EEESY_SY_EEEEENS5_IJNS4_10UnderscoreES11_S11_EEEEENS4_18SM100_TMA_2SM_LOADENS4_14ComposedLayoutINS4_7SwizzleILi2ELi4ELi3EEENS4_18smem_ptr_flag_bitsILi8EEENSW_INS5_IJNSA_ILi8EEESG_EEENS5_IJSG_SC_EEEEEEEvNS4_8identityENS4_28SM100_TMA_2SM_LOAD_MULTICASTES1E_vS1F_EENS_8epilogue10collective18CollectiveEpilogueINS1I_23Sm100TmaWarpSpecializedILi1ELi1ELi32ELb0ELb0EEEJNS5_IJSG_SG_SG_EEENS5_IJNSW_ISG_SC_EES1O_EEESI_SJ_SI_SJ_NS1I_6fusion15FusionCallbacksIS1M_NS1Q_17LinearCombinationISI_fSI_fLNS_15FloatRoundStyleE2EEES1N_S1P_JEEENS4_5SM1004TMEM4LOAD26SM100_TMEM_LOAD_32dp32b32xENS4_13SM90_TMA_LOADES1E_NS4_39AutoVectorizingCopyWithAssumedAlignmentILi128EEENS4_14SM90_TMA_STOREES1E_S22_S22_EEEvvEEEEvNT_6ParamsE --------------------------
	.section	.nv.info._ZN7cutlass13device_kernelINS_4gemm6kernel13GemmUniversalIN4cute5tupleIJiiiiEEENS1_10collective13CollectiveMmaINS1_35MainloopSm100TmaUmmaWarpSpecializedILi36ELi2ELi4ENS5_IJNS4_1CILi4EEENSA_ILi1EEESC_EEEEENS5_IJNSA_ILi128EEENSA_ILi64EEESG_EEENS_12float_e5m2_tENS5_IJlSC_lEEESI_SJ_NS4_8TiledMMAINS4_8MMA_AtomIJNS4_10MMA_TraitsINS4_25SM100_MMA_F8F6F4_2x1SM_SSEJSI_SI_fSF_SG_NS4_17integral_constantINS4_4UMMA5MajorELSQ_0EEESR_NSO_INSP_7ScaleInELSS_0EEEST_EEEEEENS4_6LayoutINS5_IJSC_SC_SC_EEENS5_IJNSA_ILi0EEESY_SY_EEEEENS5_IJNS4_10UnderscoreES11_S11_EEEEENS4_18SM100_TMA_2SM_LOADENS4_14ComposedLayoutINS4_7SwizzleILi2ELi4ELi3EEENS4_18smem_ptr_flag_bitsILi8EEENSW_INS5_IJNSA_ILi8EEESG_EEENS5_IJSG_SC_EEEEEEEvNS4_8identityENS4_28SM100_TMA_2SM_LOAD_MULTICASTES1E_vS1F_EENS_8epilogue10collective18CollectiveEpilogueINS1I_23Sm100TmaWarpSpecializedILi1ELi1ELi32ELb0ELb0EEEJNS5_IJSG_SG_SG_EEENS5_IJNSW_ISG_SC_EES1O_EEESI_SJ_SI_SJ_NS1I_6fusion15FusionCallbacksIS1M_NS1Q_17LinearCombinationISI_fSI_fLNS_15FloatRoundStyleE2EEES1N_S1P_JEEENS4_5SM1004TMEM4LOAD26SM100_TMEM_LOAD_32dp32b32xENS4_13SM90_TMA_LOADES1E_NS4_39AutoVectorizingCopyWithAssumedAlignmentILi128EEENS4_14SM90_TMA_STOREES1E_S22_S22_EEEvvEEEEvNT_6ParamsE,"",@"SHT_CUDA_INFO"
	.sectionflags	@""
	.align	4


	//----- nvinfo : EIATTR_CUDA_API_VERSION
	.align		4
        /*0000*/ 	.byte	0x04, 0x37
        /*0002*/ 	.short	(.L_31 - .L_30)
.L_30:
        /*0004*/ 	.word	0x00000082


	//----- nvinfo : EIATTR_KPARAM_INFO
	.align		4
.L_31:
        /*0008*/ 	.byte	0x04, 0x17
        /*000a*/ 	.short	(.L_33 - .L_32)
.L_32:
        /*000c*/ 	.word	0x00000000
        /*0010*/ 	.short	0x0000
        /*0012*/ 	.short	0x0000
        /*0014*/ 	.byte	0x00, 0xf0, 0x01, 0x20


	//----- nvinfo : EIATTR_AT_ENTRY_FRAGMENTS
	.align		4
.L_33:
        /*0018*/ 	.byte	0x04, 0x4f
        /*001a*/ 	.short	(.L_35 - .L_34)


	//   ....[0]....
.L_34:
        /*001c*/ 	.word	0x00000007


	//----- nvinfo : EIATTR_RESERVED_SMEM_USED
	.align		4
.L_35:
        /*0020*/ 	.byte	0x01, 0x41
	.zero		2


	//----- nvinfo : EIATTR_SPARSE_MMA_MASK
	.align		4
        /*0024*/ 	.byte	0x03, 0x50
        /*0026*/ 	.short	0x0000


	//----- nvinfo : EIATTR_TCGEN05_2CTA_USED
	.align		4
        /*0028*/ 	.byte	0x01, 0x52
	.zero		2


	//----- nvinfo : EIATTR_MAXREG_COUNT
	.align		4
        /*002c*/ 	.byte	0x03, 0x1b
        /*002e*/ 	.short	0x00ff


	//----- nvinfo : EIATTR_NUM_BARRIERS
	.align		4
        /*0030*/ 	.byte	0x02, 0x4c
        /*0032*/ 	.byte	0x07
	.zero		1


	//----- nvinfo : EIATTR_EXTERNS
	.align		4
        /*0034*/ 	.byte	0x04, 0x0f
        /*0036*/ 	.short	(.L_37 - .L_36)


	//   ....[0]....
	.align		4
.L_36:
        /*0038*/ 	.word	index@(__assertfail)


	//----- nvinfo : EIATTR_MERCURY_ISA_VERSION
	.align		4
.L_37:
        /*003c*/ 	.byte	0x03, 0x5f
        /*003e*/ 	.short	0x0101


	//----- nvinfo : EIATTR_INT_WARP_WIDE_INSTR_OFFSETS
	.align		4
        /*0040*/ 	.byte	0x04, 0x31
        /*0042*/ 	.short	(.L_39 - .L_38)


	//   ....[0]....
.L_38:
        /*0044*/ 	.word	0x000011a0


	//   ....[1]....
        /*0048*/ 	.word	0x00001250


	//   ....[2]....
        /*004c*/ 	.word	0x000057f0


	//   ....[3]....
        /*0050*/ 	.word	0x00005820


	//   ....[4]....
        /*0054*/ 	.word	0x00005840


	//   ....[5]....
        /*0058*/ 	.word	0x00006420


	//   ....[6]....
        /*005c*/ 	.word	0x000064d0


	//----- nvinfo : EIATTR_COOP_GROUP_MASK_REGIDS
	.align		4
.L_39:
        /*0060*/ 	.byte	0x04, 0x29
        /*0062*/ 	.short	(.L_41 - .L_40)


	//   ....[0]....
.L_40:
        /*0064*/ 	.word	0xffffffff


	//   ....[1]....
        /*0068*/ 	.word	0xffffffff


	//   ....[2]....
        /*006c*/ 	.word	0xffffffff


	//   ....[3]....
        /*0070*/ 	.word	0xffffffff


	//   ....[4]....
        /*0074*/ 	.word	0xffffffff


	//   ....[5]....
        /*0078*/ 	.word	0xffffffff


	//   ....[6]....
        /*007c*/ 	.word	0xffffffff


	//   ....[7]....
        /*0080*/ 	.word	0xffffffff


	//   ....[8]....
        /*0084*/ 	.word	0xffffffff


	//   ....[9]....
        /*0088*/ 	.word	0xffffffff


	//   ....[10]....
        /*008c*/ 	.word	0xffffffff


	//   ....[11]....
        /*0090*/ 	.word	0xffffffff


	//   ....[12]....
        /*0094*/ 	.word	0xffffffff


	//   ....[13]....
        /*0098*/ 	.word	0xffffffff


	//----- nvinfo : EIATTR_COOP_GROUP_INSTR_OFFSETS
	.align		4
.L_41:
        /*009c*/ 	.byte	0x04, 0x28
        /*009e*/ 	.short	(.L_43 - .L_42)


	//   ....[0]....
.L_42:
        /*00a0*/ 	.word	0x000000b0


	//   ....[1]....
        /*00a4*/ 	.word	0x00000510


	//   ....[2]....
        /*00a8*/ 	.word	0x00000b10


	//   ....[3]....
        /*00ac*/ 	.word	0x00000c50


	//   ....[4]....
        /*00b0*/ 	.word	0x00000d50


	//   ....[5]....
        /*00b4*/ 	.word	0x00000ec0


	//   ....[6]....
        /*00b8*/ 	.word	0x00001060


	//   ....[7]....
        /*00bc*/ 	.word	0x000012c0


	//   ....[8]....
        /*00c0*/ 	.word	0x000025e0


	//   ....[9]....
        /*00c4*/ 	.word	0x000046b0


	//   ....[10]....
        /*00c8*/ 	.word	0x00004b80


	//   ....[11]....
        /*00cc*/ 	.word	0x00004bb0


	//   ....[12]....
        /*00d0*/ 	.word	0x000056f0


	//   ....[13]....
        /*00d4*/ 	.word	0x00005900


	//----- nvinfo : EIATTR_VRC_CTA_INIT_COUNT
	.align		4
.L_43:
        /*00d8*/ 	.byte	0x02, 0x4a
        /*00da*/ 	.byte	0x80
	.zero		1


	//----- nvinfo : EIATTR_SYSCALL_OFFSETS
	.align		4
        /*00dc*/ 	.byte	0x04, 0x46
        /*00de*/ 	.short	(.L_45 - .L_44)


	//   ....[0]....
.L_44:
        /*00e0*/ 	.word	0x00007060


	//   ....[1]....
        /*00e4*/ 	.word	0x000071a0


	//   ....[2]....
        /*00e8*/ 	.word	0x000078e0


	//----- nvinfo : EIATTR_MBARRIER_INSTR_OFFSETS
	.align		4
.L_45:
        /*00ec*/ 	.byte	0x04, 0x39
        /*00ee*/ 	.short	(.L_47 - .L_46)


	//   ....[0]....
.L_46:
        /*00f0*/ 	.word	0x00000670
        /*00f4*/ 	.word	0x000000ff
        /*00f8*/ 	.word	0x00000000
        /*00fc*/ 	.short	0x0100
        /*00fe*/ 	.byte	0x04
	.zero		1


	//   ....[1]....
        /*0100*/ 	.word	0x00000680
        /*0104*/ 	.word	0x000000ff
        /*0108*/ 	.word	0x00000120
        /*010c*/ 	.short	0x0100
        /*010e*/ 	.byte	0x04
	.zero		1


	//   ....[2]....
        /*0110*/ 	.word	0x00000690
        /*0114*/ 	.word	0x000000ff
        /*0118*/ 	.word	0x00000008
        /*011c*/ 	.short	0x0100
        /*011e*/ 	.byte	0x04
	.zero		1


	//   ....[3]....
        /*0120*/ 	.word	0x000006a0
        /*0124*/ 	.word	0x000000ff
        /*0128*/ 	.word	0x00000128
        /*012c*/ 	.short	0x0100
        /*012e*/ 	.byte	0x04
	.zero		1


	//   ....[4]....
        /*0130*/ 	.word	0x000006b0
        /*0134*/ 	.word	0x000000ff
        /*0138*/ 	.word	0x00000010
        /*013c*/ 	.short	0x0100
        /*013e*/ 	.byte	0x04
	.zero		1


	//   ....[5]....
        /*0140*/ 	.word	0x000006c0
        /*0144*/ 	.word	0x000000ff
        /*0148*/ 	.word	0x00000130
        /*014c*/ 	.short	0x0100
        /*014e*/ 	.byte	0x04
	.zero		1


	//   ....[6]....
        /*0150*/ 	.word	0x000006d0
        /*0154*/ 	.word	0x000000ff
        /*0158*/ 	.word	0x00000018
        /*015c*/ 	.short	0x0100
        /*015e*/ 	.byte	0x04
	.zero		1


	//   ....[7]....
        /*0160*/ 	.word	0x000006e0
        /*0164*/ 	.word	0x000000ff
        /*0168*/ 	.word	0x00000138
        /*016c*/ 	.short	0x0100
        /*016e*/ 	.byte	0x04
	.zero		1


	//   ....[8]....
        /*0170*/ 	.word	0x000006f0
        /*0174*/ 	.word	0x000000ff
        /*0178*/ 	.word	0x00000020
        /*017c*/ 	.short	0x0100
        /*017e*/ 	.byte	0x04
	.zero		1


	//   ....[9]....
        /*0180*/ 	.word	0x00000700
        /*0184*/ 	.word	0x000000ff
        /*0188*/ 	.word	0x00000140
        /*018c*/ 	.short	0x0100
        /*018e*/ 	.byte	0x04
	.zero		1


	//   ....[10]....
        /*0190*/ 	.word	0x00000710
        /*0194*/ 	.word	0x000000ff
        /*0198*/ 	.word	0x00000028
        /*019c*/ 	.short	0x0100
        /*019e*/ 	.byte	0x04
	.zero		1


	//   ....[11]....
        /*01a0*/ 	.word	0x00000720
        /*01a4*/ 	.word	0x000000ff
        /*01a8*/ 	.word	0x00000148
        /*01ac*/ 	.short	0x0100
        /*01ae*/ 	.byte	0x04
	.zero		1


	//   ....[12]....
        /*01b0*/ 	.word	0x00000730
        /*01b4*/ 	.word	0x000000ff
        /*01b8*/ 	.word	0x00000030
        /*01bc*/ 	.short	0x0100
        /*01be*/ 	.byte	0x04
	.zero		1


	//   ....[13]....
        /*01c0*/ 	.word	0x00000740
        /*01c4*/ 	.word	0x000000ff
        /*01c8*/ 	.word	0x00000150
        /*01cc*/ 	.short	0x0100
        /*01ce*/ 	.byte	0x04
	.zero		1


	//   ....[14]....
        /*01d0*/ 	.word	0x00000750
        /*01d4*/ 	.word	0x000000ff
        /*01d8*/ 	.word	0x00000038
        /*01dc*/ 	.short	0x0100
        /*01de*/ 	.byte	0x04
	.zero		1


	//   ....[15]....
        /*01e0*/ 	.word	0x00000760
        /*01e4*/ 	.word	0x000000ff
        /*01e8*/ 	.word	0x00000158
        /*01ec*/ 	.short	0x0100
        /*01ee*/ 	.byte	0x04
	.zero		1


	//   ....[16]....
        /*01f0*/ 	.word	0x00000770
        /*01f4*/ 	.word	0x000000ff
        /*01f8*/ 	.word	0x00000040
        /*01fc*/ 	.short	0x0100
        /*01fe*/ 	.byte	0x04
	.zero		1


	//   ....[17]....
        /*0200*/ 	.word	0x00000780
        /*0204*/ 	.word	0x000000ff
        /*0208*/ 	.word	0x00000160
        /*020c*/ 	.short	0x0100
        /*020e*/ 	.byte	0x04
	.zero		1


	//   ....[18]....
        /*0210*/ 	.word	0x00000790
        /*0214*/ 	.word	0x000000ff
        /*0218*/ 	.word	0x00000048
        /*021c*/ 	.short	0x0100
        /*021e*/ 	.byte	0x04
	.zero		1


	//   ....[19]....
        /*0220*/ 	.word	0x000007a0
        /*0224*/ 	.word	0x000000ff
        /*0228*/ 	.word	0x00000168
        /*022c*/ 	.short	0x0100
        /*022e*/ 	.byte	0x04
	.zero		1


	//   ....[20]....
        /*0230*/ 	.word	0x000007b0
        /*0234*/ 	.word	0x000000ff
        /*0238*/ 	.word	0x00000050
        /*023c*/ 	.short	0x0100
        /*023e*/ 	.byte	0x04
	.zero		1


	//   ....[21]....
        /*0240*/ 	.word	0x000007c0
        /*0244*/ 	.word	0x000000ff
        /*0248*/ 	.word	0x00000170
        /*024c*/ 	.short	0x0100
        /*024e*/ 	.byte	0x04
	.zero		1


	//   ....[22]....
        /*0250*/ 	.word	0x000007d0
        /*0254*/ 	.word	0x000000ff
        /*0258*/ 	.word	0x00000058
        /*025c*/ 	.short	0x0100
        /*025e*/ 	.byte	0x04
	.zero		1


	//   ....[23]....
        /*0260*/ 	.word	0x000007e0
        /*0264*/ 	.word	0x000000ff
        /*0268*/ 	.word	0x00000178
        /*026c*/ 	.short	0x0100
        /*026e*/ 	.byte	0x04
	.zero		1


	//   ....[24]....
        /*0270*/ 	.word	0x000007f0
        /*0274*/ 	.word	0x000000ff
        /*0278*/ 	.word	0x00000060
        /*027c*/ 	.short	0x0100
        /*027e*/ 	.byte	0x04
	.zero		1


	//   ....[25]....
        /*0280*/ 	.word	0x00000800
        /*0284*/ 	.word	0x000000ff
        /*0288*/ 	.word	0x00000180
        /*028c*/ 	.short	0x0100
        /*028e*/ 	.byte	0x04
	.zero		1


	//   ....[26]....
        /*0290*/ 	.word	0x00000810
        /*0294*/ 	.word	0x000000ff
        /*0298*/ 	.word	0x00000068
        /*029c*/ 	.short	0x0100
        /*029e*/ 	.byte	0x04
	.zero		1


	//   ....[27]....
        /*02a0*/ 	.word	0x00000820
        /*02a4*/ 	.word	0x000000ff
        /*02a8*/ 	.word	0x00000188
        /*02ac*/ 	.short	0x0100
        /*02ae*/ 	.byte	0x04
	.zero		1


	//   ....[28]....
        /*02b0*/ 	.word	0x00000830
        /*02b4*/ 	.word	0x000000ff
        /*02b8*/ 	.word	0x00000070
        /*02bc*/ 	.short	0x0100
        /*02be*/ 	.byte	0x04
	.zero		1


	//   ....[29]....
        /*02c0*/ 	.word	0x00000840
        /*02c4*/ 	.word	0x000000ff
        /*02c8*/ 	.word	0x00000190
        /*02cc*/ 	.short	0x0100
        /*02ce*/ 	.byte	0x04
	.zero		1


	//   ....[30]....
        /*02d0*/ 	.word	0x00000850
        /*02d4*/ 	.word	0x000000ff
        /*02d8*/ 	.word	0x00000078
        /*02dc*/ 	.short	0x0100
        /*02de*/ 	.byte	0x04
	.zero		1


	//   ....[31]....
        /*02e0*/ 	.word	0x00000860
        /*02e4*/ 	.word	0x000000ff
        /*02e8*/ 	.word	0x00000198
        /*02ec*/ 	.short	0x0100
        /*02ee*/ 	.byte	0x04
	.zero		1


	//   ....[32]....
        /*02f0*/ 	.word	0x00000870
        /*02f4*/ 	.word	0x000000ff
        /*02f8*/ 	.word	0x00000080
        /*02fc*/ 	.short	0x0100
        /*02fe*/ 	.byte	0x04
	.zero		1


	//   ....[33]....
        /*0300*/ 	.word	0x00000880
        /*0304*/ 	.word	0x000000ff
        /*0308*/ 	.word	0x000001a0
        /*030c*/ 	.short	0x0100
        /*030e*/ 	.byte	0x04
	.zero		1


	//   ....[34]....
        /*0310*/ 	.word	0x00000890
        /*0314*/ 	.word	0x000000ff
        /*0318*/ 	.word	0x00000088
        /*031c*/ 	.short	0x0100
        /*031e*/ 	.byte	0x04
	.zero		1


	//   ....[35]....
        /*0320*/ 	.word	0x000008a0
        /*0324*/ 	.word	0x000000ff
        /*0328*/ 	.word	0x000001a8
        /*032c*/ 	.short	0x0100
        /*032e*/ 	.byte	0x04
	.zero		1


	//   ....[36]....
        /*0330*/ 	.word	0x000008b0
        /*0334*/ 	.word	0x000000ff
        /*0338*/ 	.word	0x00000090
        /*033c*/ 	.short	0x0100
        /*033e*/ 	.byte	0x04
	.zero		1


	//   ....[37]....
        /*0340*/ 	.word	0x000008c0
        /*0344*/ 	.word	0x000000ff
        /*0348*/ 	.word	0x000001b0
        /*034c*/ 	.short	0x0100
        /*034e*/ 	.byte	0x04
	.zero		1


	//   ....[38]....
        /*0350*/ 	.word	0x000008d0
        /*0354*/ 	.word	0x000000ff
        /*0358*/ 	.word	0x00000098
        /*035c*/ 	.short	0x0100
        /*035e*/ 	.byte	0x04
	.zero		1


	//   ....[39]....
        /*0360*/ 	.word	0x000008e0
        /*0364*/ 	.word	0x000000ff
        /*0368*/ 	.word	0x000001b8
        /*036c*/ 	.short	0x0100
        /*036e*/ 	.byte	0x04
	.zero		1


	//   ....[40]....
        /*0370*/ 	.word	0x000008f0
        /*0374*/ 	.word	0x000000ff
        /*0378*/ 	.word	0x000000a0
        /*037c*/ 	.short	0x0100
        /*037e*/ 	.byte	0x04
	.zero		1


	//   ....[41]....
        /*0380*/ 	.word	0x00000900
        /*0384*/ 	.word	0x000000ff
        /*0388*/ 	.word	0x000001c0
        /*038c*/ 	.short	0x0100
        /*038e*/ 	.byte	0x04
	.zero		1


	//   ....[42]....
        /*0390*/ 	.word	0x00000910
        /*0394*/ 	.word	0x000000ff
        /*0398*/ 	.word	0x000000a8
        /*039c*/ 	.short	0x0100
        /*039e*/ 	.byte	0x04
	.zero		1


	//   ....[43]....
        /*03a0*/ 	.word	0x00000920
        /*03a4*/ 	.word	0x000000ff
        /*03a8*/ 	.word	0x000001c8
        /*03ac*/ 	.short	0x0100
        /*03ae*/ 	.byte	0x04
	.zero		1


	//   ....[44]....
        /*03b0*/ 	.word	0x00000930
        /*03b4*/ 	.word	0x000000ff
        /*03b8*/ 	.word	0x000000b0
        /*03bc*/ 	.short	0x0100
        /*03be*/ 	.byte	0x04
	.zero		1


	//   ....[45]....
        /*03c0*/ 	.word	0x00000940
        /*03c4*/ 	.word	0x000000ff
        /*03c8*/ 	.word	0x000001d0
        /*03cc*/ 	.short	0x0100
        /*03ce*/ 	.byte	0x04
	.zero		1


	//   ....[46]....
        /*03d0*/ 	.word	0x00000950
        /*03d4*/ 	.word	0x000000ff
        /*03d8*/ 	.word	0x000000b8
        /*03dc*/ 	.short	0x0100
        /*03de*/ 	.byte	0x04
	.zero		1


	//   ....[47]....
        /*03e0*/ 	.word	0x00000960
        /*03e4*/ 	.word	0x000000ff
        /*03e8*/ 	.word	0x000001d8
        /*03ec*/ 	.short	0x0100
        /*03ee*/ 	.byte	0x04
	.zero		1


	//   ....[48]....
        /*03f0*/ 	.word	0x00000970
        /*03f4*/ 	.word	0x000000ff
        /*03f8*/ 	.word	0x000000c0
        /*03fc*/ 	.short	0x0100
        /*03fe*/ 	.byte	0x04
	.zero		1


	//   ....[49]....
        /*0400*/ 	.word	0x00000980
        /*0404*/ 	.word	0x000000ff
        /*0408*/ 	.word	0x000001e0
        /*040c*/ 	.short	0x0100
        /*040e*/ 	.byte	0x04
	.zero		1


	//   ....[50]....
        /*0410*/ 	.word	0x00000990
        /*0414*/ 	.word	0x000000ff
        /*0418*/ 	.word	0x000000c8
        /*041c*/ 	.short	0x0100
        /*041e*/ 	.byte	0x04
	.zero		1


	//   ....[51]....
        /*0420*/ 	.word	0x000009a0
        /*0424*/ 	.word	0x000000ff
        /*0428*/ 	.word	0x000001e8
        /*042c*/ 	.short	0x0100
        /*042e*/ 	.byte	0x04
	.zero		1


	//   ....[52]....
        /*0430*/ 	.word	0x000009b0
        /*0434*/ 	.word	0x000000ff
        /*0438*/ 	.word	0x000000d0
        /*043c*/ 	.short	0x0100
        /*043e*/ 	.byte	0x04
	.zero		1


	//   ....[53]....
        /*0440*/ 	.word	0x000009c0
        /*0444*/ 	.word	0x000000ff
        /*0448*/ 	.word	0x000001f0
        /*044c*/ 	.short	0x0100
        /*044e*/ 	.byte	0x04
	.zero		1


	//   ....[54]....
        /*0450*/ 	.word	0x000009d0
        /*0454*/ 	.word	0x000000ff
        /*0458*/ 	.word	0x000000d8
        /*045c*/ 	.short	0x0100
        /*045e*/ 	.byte	0x04
	.zero		1


	//   ....[55]....
        /*0460*/ 	.word	0x000009e0
        /*0464*/ 	.word	0x000000ff
        /*0468*/ 	.word	0x000001f8
        /*046c*/ 	.short	0x0100
        /*046e*/ 	.byte	0x04
	.zero		1


	//   ....[56]....
        /*0470*/ 	.word	0x000009f0
        /*0474*/ 	.word	0x000000ff
        /*0478*/ 	.word	0x000000e0
        /*047c*/ 	.short	0x0100
        /*047e*/ 	.byte	0x04
	.zero		1


	//   ....[57]....
        /*0480*/ 	.word	0x00000a00
        /*0484*/ 	.word	0x000000ff
        /*0488*/ 	.word	0x00000200
        /*048c*/ 	.short	0x0100
        /*048e*/ 	.byte	0x04
	.zero		1


	//   ....[58]....
        /*0490*/ 	.word	0x00000a10
        /*0494*/ 	.word	0x000000ff
        /*0498*/ 	.word	0x000000e8
        /*049c*/ 	.short	0x0100
        /*049e*/ 	.byte	0x04
	.zero		1


	//   ....[59]....
        /*04a0*/ 	.word	0x00000a20
        /*04a4*/ 	.word	0x000000ff
        /*04a8*/ 	.word	0x00000208
        /*04ac*/ 	.short	0x0100
        /*04ae*/ 	.byte	0x04
	.zero		1


	//   ....[60]....
        /*04b0*/ 	.word	0x00000a30
        /*04b4*/ 	.word	0x000000ff
        /*04b8*/ 	.word	0x000000f0
        /*04bc*/ 	.short	0x0100
        /*04be*/ 	.byte	0x04
	.zero		1


	//   ....[61]....
        /*04c0*/ 	.word	0x00000a40
        /*04c4*/ 	.word	0x000000ff
        /*04c8*/ 	.word	0x00000210
        /*04cc*/ 	.short	0x0100
        /*04ce*/ 	.byte	0x04
	.zero		1


	//   ....[62]....
        /*04d0*/ 	.word	0x00000a50
        /*04d4*/ 	.word	0x000000ff
        /*04d8*/ 	.word	0x000000f8
        /*04dc*/ 	.short	0x0100
        /*04de*/ 	.byte	0x04
	.zero		1


	//   ....[63]....
        /*04e0*/ 	.word	0x00000a60
        /*04e4*/ 	.word	0x000000ff
        /*04e8*/ 	.word	0x00000218
        /*04ec*/ 	.short	0x0100
        /*04ee*/ 	.byte	0x04
	.zero		1


	//   ....[64]....
        /*04f0*/ 	.word	0x00000a70
        /*04f4*/ 	.word	0x000000ff
        /*04f8*/ 	.word	0x00000100
        /*04fc*/ 	.short	0x0100
        /*04fe*/ 	.byte	0x04
	.zero		1


	//   ....[65]....
        /*0500*/ 	.word	0x00000a80
        /*0504*/ 	.word	0x000000ff
        /*0508*/ 	.word	0x00000220
        /*050c*/ 	.short	0x0100
        /*050e*/ 	.byte	0x04
	.zero		1


	//   ....[66]....
        /*0510*/ 	.word	0x00000a90
        /*0514*/ 	.word	0x000000ff
        /*0518*/ 	.word	0x00000108
        /*051c*/ 	.short	0x0100
        /*051e*/ 	.byte	0x04
	.zero		1


	//   ....[67]....
        /*0520*/ 	.word	0x00000aa0
        /*0524*/ 	.word	0x000000ff
        /*0528*/ 	.word	0x00000228
        /*052c*/ 	.short	0x0100
        /*052e*/ 	.byte	0x04
	.zero		1


	//   ....[68]....
        /*0530*/ 	.word	0x00000ab0
        /*0534*/ 	.word	0x000000ff
        /*0538*/ 	.word	0x00000110
        /*053c*/ 	.short	0x0100
        /*053e*/ 	.byte	0x04
	.zero		1


	//   ....[69]....
        /*0540*/ 	.word	0x00000ac0
        /*0544*/ 	.word	0x000000ff
        /*0548*/ 	.word	0x00000230
        /*054c*/ 	.short	0x0100
        /*054e*/ 	.byte	0x04
	.zero		1


	//   ....[70]....
        /*0550*/ 	.word	0x00000ad0
        /*0554*/ 	.word	0x000000ff
        /*0558*/ 	.word	0x00000118
        /*055c*/ 	.short	0x0100
        /*055e*/ 	.byte	0x04
	.zero		1


	//   ....[71]....
        /*0560*/ 	.word	0x00000ae0
        /*0564*/ 	.word	0x000000ff
        /*0568*/ 	.word	0x00000238
        /*056c*/ 	.short	0x0100
        /*056e*/ 	.byte	0x04
	.zero		1


	//   ....[72]....
        /*0570*/ 	.word	0x00000c20
        /*0574*/ 	.word	0x000000ff
        /*0578*/ 	.word	0x00000240
        /*057c*/ 	.short	0x0100
        /*057e*/ 	.byte	0x04
	.zero		1


	//   ....[73]....
        /*0580*/ 	.word	0x00000c30
        /*0584*/ 	.word	0x000000ff
        /*0588*/ 	.word	0x00000248
        /*058c*/ 	.short	0x0100
        /*058e*/ 	.byte	0x04
	.zero		1


	//   ....[74]....
        /*0590*/ 	.word	0x00000d20
        /*0594*/ 	.word	0x000000ff
        /*0598*/ 	.word	0x00000250
        /*059c*/ 	.short	0x0100
        /*059e*/ 	.byte	0x06
	.zero		1


	//   ....[75]....
        /*05a0*/ 	.word	0x00000d30
        /*05a4*/ 	.word	0x000000ff
        /*05a8*/ 	.word	0x00000258
        /*05ac*/ 	.short	0x0100
        /*05ae*/ 	.byte	0x06
	.zero		1


	//   ....[76]....
        /*05b0*/ 	.word	0x00000e70
        /*05b4*/ 	.word	0x000000ff
        /*05b8*/ 	.word	0x00000260
        /*05bc*/ 	.short	0x0100
        /*05be*/ 	.byte	0x06
	.zero		1


	//   ....[77]....
        /*05c0*/ 	.word	0x00000e80
        /*05c4*/ 	.word	0x000000ff
        /*05c8*/ 	.word	0x00000270
        /*05cc*/ 	.short	0x0100
        /*05ce*/ 	.byte	0x06
	.zero		1


	//   ....[78]....
        /*05d0*/ 	.word	0x00000e90
        /*05d4*/ 	.word	0x000000ff
        /*05d8*/ 	.word	0x00000268
        /*05dc*/ 	.short	0x0100
        /*05de*/ 	.byte	0x06
	.zero		1


	//   ....[79]....
        /*05e0*/ 	.word	0x00000ea0
        /*05e4*/ 	.word	0x000000ff
        /*05e8*/ 	.word	0x00000278
        /*05ec*/ 	.short	0x0100
        /*05ee*/ 	.byte	0x06
	.zero		1


	//   ....[80]....
        /*05f0*/ 	.word	0x00000fd0
        /*05f4*/ 	.word	0x000000ff
        /*05f8*/ 	.word	0x00000280
        /*05fc*/ 	.short	0x0100
        /*05fe*/ 	.byte	0x04
	.zero		1


	//   ....[81]....
        /*0600*/ 	.word	0x00000fe0
        /*0604*/ 	.word	0x000000ff
        /*0608*/ 	.word	0x000002a0
        /*060c*/ 	.short	0x0100
        /*060e*/ 	.byte	0x04
	.zero		1


	//   ....[82]....
        /*0610*/ 	.word	0x00000ff0
        /*0614*/ 	.word	0x000000ff
        /*0618*/ 	.word	0x00000288
        /*061c*/ 	.short	0x0100
        /*061e*/ 	.byte	0x04
	.zero		1


	//   ....[83]....
        /*0620*/ 	.word	0x00001000
        /*0624*/ 	.word	0x000000ff
        /*0628*/ 	.word	0x000002a8
        /*062c*/ 	.short	0x0100
        /*062e*/ 	.byte	0x04
	.zero		1


	//   ....[84]....
        /*0630*/ 	.word	0x00001010
        /*0634*/ 	.word	0x000000ff
        /*0638*/ 	.word	0x00000290
        /*063c*/ 	.short	0x0100
        /*063e*/ 	.byte	0x04
	.zero		1


	//   ....[85]....
        /*0640*/ 	.word	0x00001020
        /*0644*/ 	.word	0x000000ff
        /*0648*/ 	.word	0x000002b0
        /*064c*/ 	.short	0x0100
        /*064e*/ 	.byte	0x04
	.zero		1


	//   ....[86]....
        /*0650*/ 	.word	0x00001030
        /*0654*/ 	.word	0x000000ff
        /*0658*/ 	.word	0x00000298
        /*065c*/ 	.short	0x0100
        /*065e*/ 	.byte	0x04
	.zero		1


	//   ....[87]....
        /*0660*/ 	.word	0x00001040
        /*0664*/ 	.word	0x000000ff
        /*0668*/ 	.word	0x000002b8
        /*066c*/ 	.short	0x0100
        /*066e*/ 	.byte	0x04
	.zero		1


	//   ....[88]....
        /*0670*/ 	.word	0x00001140
        /*0674*/ 	.word	0x000000ff
        /*0678*/ 	.word	0x000002c0
        /*067c*/ 	.short	0x0100
        /*067e*/ 	.byte	0x04
	.zero		1


	//   ....[89]....
        /*0680*/ 	.word	0x00001150
        /*0684*/ 	.word	0x000000ff
        /*0688*/ 	.word	0x000002d0
        /*068c*/ 	.short	0x0100
        /*068e*/ 	.byte	0x04
	.zero		1


	//   ....[90]....
        /*0690*/ 	.word	0x00001160
        /*0694*/ 	.word	0x000000ff
        /*0698*/ 	.word	0x000002c8
        /*069c*/ 	.short	0x0100
        /*069e*/ 	.byte	0x04
	.zero		1


	//   ....[91]....
        /*06a0*/ 	.word	0x00001170
        /*06a4*/ 	.word	0x000000ff
        /*06a8*/ 	.word	0x000002d8
        /*06ac*/ 	.short	0x0100
        /*06ae*/ 	.byte	0x04
	.zero		1


	//   ....[92]....
        /*06b0*/ 	.word	0x00001270
        /*06b4*/ 	.word	0x000000ff
        /*06b8*/ 	.word	0x000002e0
        /*06bc*/ 	.short	0x0100
        /*06be*/ 	.byte	0x06
	.zero		1


	//   ....[93]....
        /*06c0*/ 	.word	0x00001e30
        /*06c4*/ 	.word	0x00000000
        /*06c8*/ 	.word	0x000002d0
        /*06cc*/ 	.short	0x010a
        /*06ce*/ 	.byte	0xff
	.zero		1


	//   ....[94]....
        /*06d0*/ 	.word	0x00001e60
        /*06d4*/ 	.word	0x00000000
        /*06d8*/ 	.word	0x000002c0
        /*06dc*/ 	.short	0x0101
        /*06de*/ 	.byte	0xff
	.zero		1


	//   ....[95]....
        /*06e0*/ 	.word	0x00001f00
        /*06e4*/ 	.word	0x000000ff
        /*06e8*/ 	.word	0x00000120
        /*06ec*/ 	.short	0x010a
        /*06ee*/ 	.byte	0x04
	.zero		1


	//   ....[96]....
        /*06f0*/ 	.word	0x00001fd0
        /*06f4*/ 	.word	0x000000ff
        /*06f8*/ 	.word	0x00000120
        /*06fc*/ 	.short	0x010a
        /*06fe*/ 	.byte	0x21
	.zero		1


	//   ....[97]....
        /*0700*/ 	.word	0x00002180
        /*0704*/ 	.word	0x000000ff
        /*0708*/ 	.word	0x00000120
        /*070c*/ 	.short	0x010a
        /*070e*/ 	.byte	0x05
	.zero		1


	//   ....[98]....
        /*0710*/ 	.word	0x00002290
        /*0714*/ 	.word	0x000000ff
        /*0718*/ 	.word	0x00000258
        /*071c*/ 	.short	0x0101
        /*071e*/ 	.byte	0x0d
	.zero		1


	//   ....[99]....
        /*0720*/ 	.word	0x000022b0
        /*0724*/ 	.word	0x000000ff
        /*0728*/ 	.word	0x00000120
        /*072c*/ 	.short	0x010a
        /*072e*/ 	.byte	0x04
	.zero		1


	//   ....[100]....
        /*0730*/ 	.word	0x00002330
        /*0734*/ 	.word	0x000000ff
        /*0738*/ 	.word	0x00000120
        /*073c*/ 	.short	0x010a
        /*073e*/ 	.byte	0x09
	.zero		1


	//   ....[101]....
        /*0740*/ 	.word	0x00002500
        /*0744*/ 	.word	0x000000ff
        /*0748*/ 	.word	0x00000120
        /*074c*/ 	.short	0x010a
        /*074e*/ 	.byte	0x05
	.zero		1


	//   ....[102]....
        /*0750*/ 	.word	0x00002610
        /*0754*/ 	.word	0x00000003
        /*0758*/ 	.word	0x00000260
        /*075c*/ 	.short	0x010a
        /*075e*/ 	.byte	0xff
	.zero		1


	//   ....[103]....
        /*0760*/ 	.word	0x00002760
        /*0764*/ 	.word	0x00000000
        /*0768*/ 	.word	0x00000000
        /*076c*/ 	.short	0x0101
        /*076e*/ 	.byte	0xff
	.zero		1


	//   ....[104]....
        /*0770*/ 	.word	0x00002d00
        /*0774*/ 	.word	0x000000ff
        /*0778*/ 	.word	0x00000000
        /*077c*/ 	.short	0x010a
        /*077e*/ 	.byte	0x04
	.zero		1


	//   ....[105]....
        /*0780*/ 	.word	0x00002d90
        /*0784*/ 	.word	0x000000ff
        /*0788*/ 	.word	0x00000000
        /*078c*/ 	.short	0x010a
        /*078e*/ 	.byte	0x05
	.zero		1


	//   ....[106]....
        /*0790*/ 	.word	0x00002e20
        /*0794*/ 	.word	0x000000ff
        /*0798*/ 	.word	0x00000000
        /*079c*/ 	.short	0x010a
        /*079e*/ 	.byte	0x05
	.zero		1


	//   ....[107]....
        /*07a0*/ 	.word	0x00002eb0
        /*07a4*/ 	.word	0x000000ff
        /*07a8*/ 	.word	0x00000000
        /*07ac*/ 	.short	0x010a
        /*07ae*/ 	.byte	0x05
	.zero		1


	//   ....[108]....
        /*07b0*/ 	.word	0x00002f40
        /*07b4*/ 	.word	0x000000ff
        /*07b8*/ 	.word	0x00000000
        /*07bc*/ 	.short	0x010a
        /*07be*/ 	.byte	0x05
	.zero		1


	//   ....[109]....
        /*07c0*/ 	.word	0x00002fd0
        /*07c4*/ 	.word	0x000000ff
        /*07c8*/ 	.word	0x00000000
        /*07cc*/ 	.short	0x010a
        /*07ce*/ 	.byte	0x05
	.zero		1


	//   ....[110]....
        /*07d0*/ 	.word	0x00003060
        /*07d4*/ 	.word	0x000000ff
        /*07d8*/ 	.word	0x00000000
        /*07dc*/ 	.short	0x010a
        /*07de*/ 	.byte	0x05
	.zero		1


	//   ....[111]....
        /*07e0*/ 	.word	0x000030f0
        /*07e4*/ 	.word	0x000000ff
        /*07e8*/ 	.word	0x00000000
        /*07ec*/ 	.short	0x010a
        /*07ee*/ 	.byte	0x05
	.zero		1


	//   ....[112]....
        /*07f0*/ 	.word	0x00003180
        /*07f4*/ 	.word	0x000000ff
        /*07f8*/ 	.word	0x00000000
        /*07fc*/ 	.short	0x010a
        /*07fe*/ 	.byte	0x05
	.zero		1


	//   ....[113]....
        /*0800*/ 	.word	0x00003210
        /*0804*/ 	.word	0x000000ff
        /*0808*/ 	.word	0x00000000
        /*080c*/ 	.short	0x010a
        /*080e*/ 	.byte	0x05
	.zero		1


	//   ....[114]....
        /*0810*/ 	.word	0x000032a0
        /*0814*/ 	.word	0x000000ff
        /*0818*/ 	.word	0x00000000
        /*081c*/ 	.short	0x010a
        /*081e*/ 	.byte	0x05
	.zero		1


	//   ....[115]....
        /*0820*/ 	.word	0x00003330
        /*0824*/ 	.word	0x000000ff
        /*0828*/ 	.word	0x00000000
        /*082c*/ 	.short	0x010a
        /*082e*/ 	.byte	0x05
	.zero		1


	//   ....[116]....
        /*0830*/ 	.word	0x000033c0
        /*0834*/ 	.word	0x000000ff
        /*0838*/ 	.word	0x00000000
        /*083c*/ 	.short	0x010a
        /*083e*/ 	.byte	0x05
	.zero		1


	//   ....[117]....
        /*0840*/ 	.word	0x00003450
        /*0844*/ 	.word	0x000000ff
        /*0848*/ 	.word	0x00000000
        /*084c*/ 	.short	0x010a
        /*084e*/ 	.byte	0x05
	.zero		1


	//   ....[118]....
        /*0850*/ 	.word	0x000034e0
        /*0854*/ 	.word	0x000000ff
        /*0858*/ 	.word	0x00000000
        /*085c*/ 	.short	0x010a
        /*085e*/ 	.byte	0x05
	.zero		1


	//   ....[119]....
        /*0860*/ 	.word	0x00003570
        /*0864*/ 	.word	0x000000ff
        /*0868*/ 	.word	0x00000000
        /*086c*/ 	.short	0x010a
        /*086e*/ 	.byte	0x05
	.zero		1


	//   ....[120]....
        /*0870*/ 	.word	0x00003600
        /*0874*/ 	.word	0x000000ff
        /*0878*/ 	.word	0x00000000
        /*087c*/ 	.short	0x010a
        /*087e*/ 	.byte	0x05
	.zero		1


	//   ....[121]....
        /*0880*/ 	.word	0x00003690
        /*0884*/ 	.word	0x000000ff
        /*0888*/ 	.word	0x00000000
        /*088c*/ 	.short	0x010a
        /*088e*/ 	.byte	0x05
	.zero		1


	//   ....[122]....
        /*0890*/ 	.word	0x00003720
        /*0894*/ 	.word	0x000000ff
        /*0898*/ 	.word	0x00000000
        /*089c*/ 	.short	0x010a
        /*089e*/ 	.byte	0x05
	.zero		1


	//   ....[123]....
        /*08a0*/ 	.word	0x000037b0
        /*08a4*/ 	.word	0x000000ff
        /*08a8*/ 	.word	0x00000000
        /*08ac*/ 	.short	0x010a
        /*08ae*/ 	.byte	0x05
	.zero		1


	//   ....[124]....
        /*08b0*/ 	.word	0x00003840
        /*08b4*/ 	.word	0x000000ff
        /*08b8*/ 	.word	0x00000000
        /*08bc*/ 	.short	0x010a
        /*08be*/ 	.byte	0x05
	.zero		1


	//   ....[125]....
        /*08c0*/ 	.word	0x000038d0
        /*08c4*/ 	.word	0x000000ff
        /*08c8*/ 	.word	0x00000000
        /*08cc*/ 	.short	0x010a
        /*08ce*/ 	.byte	0x05
	.zero		1


	//   ....[126]....
        /*08d0*/ 	.word	0x00003960
        /*08d4*/ 	.word	0x000000ff
        /*08d8*/ 	.word	0x00000000
        /*08dc*/ 	.short	0x010a
        /*08de*/ 	.byte	0x05
	.zero		1


	//   ....[127]....
        /*08e0*/ 	.word	0x000039f0
        /*08e4*/ 	.word	0x000000ff
        /*08e8*/ 	.word	0x00000000
        /*08ec*/ 	.short	0x010a
        /*08ee*/ 	.byte	0x05
	.zero		1


	//   ....[128]....
        /*08f0*/ 	.word	0x00003a80
        /*08f4*/ 	.word	0x000000ff
        /*08f8*/ 	.word	0x00000000
        /*08fc*/ 	.short	0x010a
        /*08fe*/ 	.byte	0x05
	.zero		1


	//   ....[129]....
        /*0900*/ 	.word	0x00003b10
        /*0904*/ 	.word	0x000000ff
        /*0908*/ 	.word	0x00000000
        /*090c*/ 	.short	0x010a
        /*090e*/ 	.byte	0x05
	.zero		1


	//   ....[130]....
        /*0910*/ 	.word	0x00003ba0
        /*0914*/ 	.word	0x000000ff
        /*0918*/ 	.word	0x00000000
        /*091c*/ 	.short	0x010a
        /*091e*/ 	.byte	0x05
	.zero		1


	//   ....[131]....
        /*0920*/ 	.word	0x00003c30
        /*0924*/ 	.word	0x000000ff
        /*0928*/ 	.word	0x00000000
        /*092c*/ 	.short	0x010a
        /*092e*/ 	.byte	0x05
	.zero		1


	//   ....[132]....
        /*0930*/ 	.word	0x00003cc0
        /*0934*/ 	.word	0x000000ff
        /*0938*/ 	.word	0x00000000
        /*093c*/ 	.short	0x010a
        /*093e*/ 	.byte	0x05
	.zero		1


	//   ....[133]....
        /*0940*/ 	.word	0x00003d50
        /*0944*/ 	.word	0x000000ff
        /*0948*/ 	.word	0x00000000
        /*094c*/ 	.short	0x010a
        /*094e*/ 	.byte	0x05
	.zero		1


	//   ....[134]....
        /*0950*/ 	.word	0x00003de0
        /*0954*/ 	.word	0x000000ff
        /*0958*/ 	.word	0x00000000
        /*095c*/ 	.short	0x010a
        /*095e*/ 	.byte	0x05
	.zero		1


	//   ....[135]....
        /*0960*/ 	.word	0x00003e70
        /*0964*/ 	.word	0x000000ff
        /*0968*/ 	.word	0x00000000
        /*096c*/ 	.short	0x010a
        /*096e*/ 	.byte	0x05
	.zero		1


	//   ....[136]....
        /*0970*/ 	.word	0x00003f00
        /*0974*/ 	.word	0x000000ff
        /*0978*/ 	.word	0x00000000
        /*097c*/ 	.short	0x010a
        /*097e*/ 	.byte	0x05
	.zero		1


	//   ....[137]....
        /*0980*/ 	.word	0x00003f90
        /*0984*/ 	.word	0x000000ff
        /*0988*/ 	.word	0x00000000
        /*098c*/ 	.short	0x010a
        /*098e*/ 	.byte	0x05
	.zero		1


	//   ....[138]....
        /*0990*/ 	.word	0x00004020
        /*0994*/ 	.word	0x000000ff
        /*0998*/ 	.word	0x00000000
        /*099c*/ 	.short	0x010a
        /*099e*/ 	.byte	0x05
	.zero		1


	//   ....[139]....
        /*09a0*/ 	.word	0x000040c0
        /*09a4*/ 	.word	0x00000000
        /*09a8*/ 	.word	0x00000000
        /*09ac*/ 	.short	0x010a
        /*09ae*/ 	.byte	0xff
	.zero		1


	//   ....[140]....
        /*09b0*/ 	.word	0x00004200
        /*09b4*/ 	.word	0x00000002
        /*09b8*/ 	.word	0x000002c0
        /*09bc*/ 	.short	0x010a
        /*09be*/ 	.byte	0xff
	.zero		1


	//   ....[141]....
        /*09c0*/ 	.word	0x00004270
        /*09c4*/ 	.word	0x00000002
        /*09c8*/ 	.word	0x00000000
        /*09cc*/ 	.short	0x0101
        /*09ce*/ 	.byte	0xff
	.zero		1


	//   ....[142]....
        /*09d0*/ 	.word	0x00004290
        /*09d4*/ 	.word	0x000000ff
        /*09d8*/ 	.word	0x00000270
        /*09dc*/ 	.short	0x010a
        /*09de*/ 	.byte	0x04
	.zero		1


	//   ....[143]....
        /*09e0*/ 	.word	0x000043b0
        /*09e4*/ 	.word	0x00000002
        /*09e8*/ 	.word	0x00000260
        /*09ec*/ 	.short	0x010a
        /*09ee*/ 	.byte	0xff
	.zero		1


	//   ....[144]....
        /*09f0*/ 	.word	0x000044b0
        /*09f4*/ 	.word	0x00000002
        /*09f8*/ 	.word	0x00000000
        /*09fc*/ 	.short	0x0101
        /*09fe*/ 	.byte	0xff
	.zero		1


	//   ....[145]....
        /*0a00*/ 	.word	0x00004540
        /*0a04*/ 	.word	0x000000ff
        /*0a08*/ 	.word	0x00000270
        /*0a0c*/ 	.short	0x0106
        /*0a0e*/ 	.byte	0x04
	.zero		1


	//   ....[146]....
        /*0a10*/ 	.word	0x00004560
        /*0a14*/ 	.word	0x000000ff
        /*0a18*/ 	.word	0x00000270
        /*0a1c*/ 	.short	0x010a
        /*0a1e*/ 	.byte	0x04
	.zero		1


	//   ....[147]....
        /*0a20*/ 	.word	0x000045f0
        /*0a24*/ 	.word	0x000000ff
        /*0a28*/ 	.word	0x00000270
        /*0a2c*/ 	.short	0x0106
        /*0a2e*/ 	.byte	0x07
	.zero		1


	//   ....[148]....
        /*0a30*/ 	.word	0x00004630
        /*0a34*/ 	.word	0x00000000
        /*0a38*/ 	.word	0x00000270
        /*0a3c*/ 	.short	0x010a
        /*0a3e*/ 	.byte	0xff
	.zero		1


	//   ....[149]....
        /*0a40*/ 	.word	0x00004880
        /*0a44*/ 	.word	0x000000ff
        /*0a48*/ 	.word	0x00000008
        /*0a4c*/ 	.short	0x010a
        /*0a4e*/ 	.byte	0x05
	.zero		1


	//   ....[150]....
        /*0a50*/ 	.word	0x000048a0
        /*0a54*/ 	.word	0x000000ff
        /*0a58*/ 	.word	0x00000008
        /*0a5c*/ 	.short	0x010a
        /*0a5e*/ 	.byte	0x05
	.zero		1


	//   ....[151]....
        /*0a60*/ 	.word	0x00004a30
        /*0a64*/ 	.word	0x000000ff
        /*0a68*/ 	.word	0x00000008
        /*0a6c*/ 	.short	0x010a
        /*0a6e*/ 	.byte	0x05
	.zero		1


	//   ....[152]....
        /*0a70*/ 	.word	0x00004a50
        /*0a74*/ 	.word	0x000000ff
        /*0a78*/ 	.word	0x00000008
        /*0a7c*/ 	.short	0x010a
        /*0a7e*/ 	.byte	0x05
	.zero		1


	//   ....[153]....
        /*0a80*/ 	.word	0x00004b10
        /*0a84*/ 	.word	0x000000ff
        /*0a88*/ 	.word	0x00000000
        /*0a8c*/ 	.short	0x0101
        /*0a8e*/ 	.byte	0x04
	.zero		1


	//   ....[154]....
        /*0a90*/ 	.word	0x00004e10
        /*0a94*/ 	.word	0x00000000
        /*0a98*/ 	.word	0x00000260
        /*0a9c*/ 	.short	0x010a
        /*0a9e*/ 	.byte	0xff
	.zero		1


	//   ....[155]....
        /*0aa0*/ 	.word	0x00004ed0
        /*0aa4*/ 	.word	0x00000000
        /*0aa8*/ 	.word	0x00000000
        /*0aac*/ 	.short	0x0101
        /*0aae*/ 	.byte	0xff
	.zero		1


	//   ....[156]....
        /*0ab0*/ 	.word	0x00004f90
        /*0ab4*/ 	.word	0x000000ff
        /*0ab8*/ 	.word	0x00000000
        /*0abc*/ 	.short	0x010a
        /*0abe*/ 	.byte	0x04
	.zero		1


	//   ....[157]....
        /*0ac0*/ 	.word	0x00004fa0
        /*0ac4*/ 	.word	0x000000ff
        /*0ac8*/ 	.word	0x000002a0
        /*0acc*/ 	.short	0x010a
        /*0ace*/ 	.byte	0x17
	.zero		1


	//   ....[158]....
        /*0ad0*/ 	.word	0x00005050
        /*0ad4*/ 	.word	0x000000ff
        /*0ad8*/ 	.word	0x00000000
        /*0adc*/ 	.short	0x010a
        /*0ade*/ 	.byte	0x05
	.zero		1


	//   ....[159]....
        /*0ae0*/ 	.word	0x00005190
        /*0ae4*/ 	.word	0x000000ff
        /*0ae8*/ 	.word	0x00000000
        /*0aec*/ 	.short	0x010a
        /*0aee*/ 	.byte	0x04
	.zero		1


	//   ....[160]....
        /*0af0*/ 	.word	0x000053e0
        /*0af4*/ 	.word	0x000000ff
        /*0af8*/ 	.word	0x00000000
        /*0afc*/ 	.short	0x010a
        /*0afe*/ 	.byte	0x04
	.zero		1


	//   ....[161]....
        /*0b00*/ 	.word	0x00005470
        /*0b04*/ 	.word	0x000000ff
        /*0b08*/ 	.word	0x00000000
        /*0b0c*/ 	.short	0x010a
        /*0b0e*/ 	.byte	0x05
	.zero		1


	//   ....[162]....
        /*0b10*/ 	.word	0x00005500
        /*0b14*/ 	.word	0x000000ff
        /*0b18*/ 	.word	0x00000000
        /*0b1c*/ 	.short	0x010a
        /*0b1e*/ 	.byte	0x05
	.zero		1


	//   ....[163]....
        /*0b20*/ 	.word	0x000055a0
        /*0b24*/ 	.word	0x00000000
        /*0b28*/ 	.word	0x00000000
        /*0b2c*/ 	.short	0x010a
        /*0b2e*/ 	.byte	0xff
	.zero		1


	//   ....[164]....
        /*0b30*/ 	.word	0x000055e0
        /*0b34*/ 	.word	0x00000000
        /*0b38*/ 	.word	0x00000000
        /*0b3c*/ 	.short	0x010a
        /*0b3e*/ 	.byte	0xff
	.zero		1


	//   ....[165]....
        /*0b40*/ 	.word	0x00005650
        /*0b44*/ 	.word	0x000000ff
        /*0b48*/ 	.word	0x00000000
        /*0b4c*/ 	.short	0x0101
        /*0b4e*/ 	.byte	0x04
	.zero		1


	//   ....[166]....
        /*0b50*/ 	.word	0x00005690
        /*0b54*/ 	.word	0x000000ff
        /*0b58*/ 	.word	0x000002e0
        /*0b5c*/ 	.short	0x010a
        /*0b5e*/ 	.byte	0x11
	.zero		1


	//   ....[167]....
        /*0b60*/ 	.word	0x000056e0
        /*0b64*/ 	.word	0x000000ff
        /*0b68*/ 	.word	0x00000000
        /*0b6c*/ 	.short	0x0101
        /*0b6e*/ 	.byte	0x04
	.zero		1


	//   ....[168]....
        /*0b70*/ 	.word	0x00005ba0
        /*0b74*/ 	.word	0x00000003
        /*0b78*/ 	.word	0x00000260
        /*0b7c*/ 	.short	0x010a
        /*0b7e*/ 	.byte	0xff
	.zero		1


	//   ....[169]....
        /*0b80*/ 	.word	0x00005d10
        /*0b84*/ 	.word	0x00000000
        /*0b88*/ 	.word	0x00000000
        /*0b8c*/ 	.short	0x0101
        /*0b8e*/ 	.byte	0xff
	.zero		1


	//   ....[170]....
        /*0b90*/ 	.word	0x000061d0
        /*0b94*/ 	.word	0x000000ff
        /*0b98*/ 	.word	0x00000258
        /*0b9c*/ 	.short	0x010a
        /*0b9e*/ 	.byte	0x11
	.zero		1


	//   ....[171]....
        /*0ba0*/ 	.word	0x00006360
        /*0ba4*/ 	.word	0x000000ff
        /*0ba8*/ 	.word	0x00000248
        /*0bac*/ 	.short	0x010a
        /*0bae*/ 	.byte	0x11
	.zero		1


	//   ....[172]....
        /*0bb0*/ 	.word	0x00006570
        /*0bb4*/ 	.word	0x000000ff
        /*0bb8*/ 	.word	0x00000240
        /*0bbc*/ 	.short	0x010b
        /*0bbe*/ 	.byte	0x11
	.zero		1


	//   ....[173]....
        /*0bc0*/ 	.word	0x00006580
        /*0bc4*/ 	.word	0x000000ff
        /*0bc8*/ 	.word	0x00000000
        /*0bcc*/ 	.short	0x0101
        /*0bce*/ 	.byte	0x22
	.zero		1


	//   ....[174]....
        /*0bd0*/ 	.word	0x000065c0
        /*0bd4*/ 	.word	0x00000000
        /*0bd8*/ 	.word	0x00000248
        /*0bdc*/ 	.short	0x010a
        /*0bde*/ 	.byte	0xff
	.zero		1


	//   ....[175]....
        /*0be0*/ 	.word	0x00006930
        /*0be4*/ 	.word	0x00000003
        /*0be8*/ 	.word	0x00000260
        /*0bec*/ 	.short	0x010a
        /*0bee*/ 	.byte	0xff
	.zero		1


	//   ....[176]....
        /*0bf0*/ 	.word	0x00006ab0
        /*0bf4*/ 	.word	0x00000000
        /*0bf8*/ 	.word	0x00000000
        /*0bfc*/ 	.short	0x0101
        /*0bfe*/ 	.byte	0xff
	.zero		1


	//   ....[177]....
        /*0c00*/ 	.word	0x00007510
        /*0c04*/ 	.word	0x000000ff
        /*0c08*/ 	.word	0x00000240
        /*0c0c*/ 	.short	0x010a
        /*0c0e*/ 	.byte	0x2c
	.zero		1


	//   ....[178]....
        /*0c10*/ 	.word	0x00007520
        /*0c14*/ 	.word	0x00000052
        /*0c18*/ 	.word	0x00000280
        /*0c1c*/ 	.short	0x010a
        /*0c1e*/ 	.byte	0xff
	.zero		1


	//   ....[179]....
        /*0c20*/ 	.word	0x00007670
        /*0c24*/ 	.word	0x000000ff
        /*0c28*/ 	.word	0x00000240
        /*0c2c*/ 	.short	0x010a
        /*0c2e*/ 	.byte	0x2c
	.zero		1


	//   ....[180]....
        /*0c30*/ 	.word	0x00007760
        /*0c34*/ 	.word	0x000000ff
        /*0c38*/ 	.word	0x00000000
        /*0c3c*/ 	.short	0x0101
        /*0c3e*/ 	.byte	0x04
	.zero		1


	//   ....[181]....
        /*0c40*/ 	.word	0x000077c0
        /*0c44*/ 	.word	0x00000052
        /*0c48*/ 	.word	0x00000280
        /*0c4c*/ 	.short	0x010a
        /*0c4e*/ 	.byte	0xff
	.zero		1


	//   ....[182]....
        /*0c50*/ 	.word	0x00007ba0
        /*0c54*/ 	.word	0x00000052
        /*0c58*/ 	.word	0x00000000
        /*0c5c*/ 	.short	0x0101
        /*0c5e*/ 	.byte	0xff
	.zero		1


	//   ....[183]....
        /*0c60*/ 	.word	0x000083f0
        /*0c64*/ 	.word	0x00000000
        /*0c68*/ 	.word	0x000002d0
        /*0c6c*/ 	.short	0x010a
        /*0c6e*/ 	.byte	0xff
	.zero		1


	//   ....[184]....
        /*0c70*/ 	.word	0x00008450
        /*0c74*/ 	.word	0x00000000
        /*0c78*/ 	.word	0x00000120
        /*0c7c*/ 	.short	0x010a
        /*0c7e*/ 	.byte	0xff
	.zero		1


	//   ....[185]....
        /*0c80*/ 	.word	0x000084b0
        /*0c84*/ 	.word	0x00000000
        /*0c88*/ 	.word	0x00000120
        /*0c8c*/ 	.short	0x010a
        /*0c8e*/ 	.byte	0xff
	.zero		1


	//   ....[186]....
        /*0c90*/ 	.word	0x00008500
        /*0c94*/ 	.word	0x00000003
        /*0c98*/ 	.word	0x00000260
        /*0c9c*/ 	.short	0x010a
        /*0c9e*/ 	.byte	0xff
	.zero		1


	//   ....[187]....
        /*0ca0*/ 	.word	0x00008560
        /*0ca4*/ 	.word	0x00000000
        /*0ca8*/ 	.word	0x00000000
        /*0cac*/ 	.short	0x010a
        /*0cae*/ 	.byte	0xff
	.zero		1


	//   ....[188]....
        /*0cb0*/ 	.word	0x000085c0
        /*0cb4*/ 	.word	0x00000000
        /*0cb8*/ 	.word	0x00000000
        /*0cbc*/ 	.short	0x010a
        /*0cbe*/ 	.byte	0xff
	.zero		1


	//   ....[189]....
        /*0cc0*/ 	.word	0x00008620
        /*0cc4*/ 	.word	0x00000000
        /*0cc8*/ 	.word	0x00000000
        /*0ccc*/ 	.short	0x010a
        /*0cce*/ 	.byte	0xff
	.zero		1


	//   ....[190]....
        /*0cd0*/ 	.word	0x00008680
        /*0cd4*/ 	.word	0x00000000
        /*0cd8*/ 	.word	0x00000000
        /*0cdc*/ 	.short	0x010a
        /*0cde*/ 	.byte	0xff
	.zero		1


	//   ....[191]....
        /*0ce0*/ 	.word	0x000086e0
        /*0ce4*/ 	.word	0x00000000
        /*0ce8*/ 	.word	0x00000000
        /*0cec*/ 	.short	0x010a
        /*0cee*/ 	.byte	0xff
	.zero		1


	//   ....[192]....
        /*0cf0*/ 	.word	0x00008740
        /*0cf4*/ 	.word	0x00000000
        /*0cf8*/ 	.word	0x00000000
        /*0cfc*/ 	.short	0x010a
        /*0cfe*/ 	.byte	0xff
	.zero		1


	//   ....[193]....
        /*0d00*/ 	.word	0x000087a0
        /*0d04*/ 	.word	0x00000000
        /*0d08*/ 	.word	0x00000000
        /*0d0c*/ 	.short	0x010a
        /*0d0e*/ 	.byte	0xff
	.zero		1


	//   ....[194]....
        /*0d10*/ 	.word	0x00008800
        /*0d14*/ 	.word	0x00000000
        /*0d18*/ 	.word	0x00000000
        /*0d1c*/ 	.short	0x010a
        /*0d1e*/ 	.byte	0xff
	.zero		1


	//   ....[195]....
        /*0d20*/ 	.word	0x00008860
        /*0d24*/ 	.word	0x00000000
        /*0d28*/ 	.word	0x00000000
        /*0d2c*/ 	.short	0x010a
        /*0d2e*/ 	.byte	0xff
	.zero		1


	//   ....[196]....
        /*0d30*/ 	.word	0x000088c0
        /*0d34*/ 	.word	0x00000000
        /*0d38*/ 	.word	0x00000000
        /*0d3c*/ 	.short	0x010a
        /*0d3e*/ 	.byte	0xff
	.zero		1


	//   ....[197]....
        /*0d40*/ 	.word	0x00008920
        /*0d44*/ 	.word	0x00000000
        /*0d48*/ 	.word	0x00000000
        /*0d4c*/ 	.short	0x010a
        /*0d4e*/ 	.byte	0xff
	.zero		1


	//   ....[198]....
        /*0d50*/ 	.word	0x00008980
        /*0d54*/ 	.word	0x00000000
        /*0d58*/ 	.word	0x00000000
        /*0d5c*/ 	.short	0x010a
        /*0d5e*/ 	.byte	0xff
	.zero		1


	//   ....[199]....
        /*0d60*/ 	.word	0x000089e0
        /*0d64*/ 	.word	0x00000000
        /*0d68*/ 	.word	0x00000000
        /*0d6c*/ 	.short	0x010a
        /*0d6e*/ 	.byte	0xff
	.zero		1


	//   ....[200]....
        /*0d70*/ 	.word	0x00008a40
        /*0d74*/ 	.word	0x00000000
        /*0d78*/ 	.word	0x00000000
        /*0d7c*/ 	.short	0x010a
        /*0d7e*/ 	.byte	0xff
	.zero		1


	//   ....[201]....
        /*0d80*/ 	.word	0x00008aa0
        /*0d84*/ 	.word	0x00000000
        /*0d88*/ 	.word	0x00000000
        /*0d8c*/ 	.short	0x010a
        /*0d8e*/ 	.byte	0xff
	.zero		1


	//   ....[202]....
        /*0d90*/ 	.word	0x00008b00
        /*0d94*/ 	.word	0x00000000
        /*0d98*/ 	.word	0x00000000
        /*0d9c*/ 	.short	0x010a
        /*0d9e*/ 	.byte	0xff
	.zero		1


	//   ....[203]....
        /*0da0*/ 	.word	0x00008b60
        /*0da4*/ 	.word	0x00000000
        /*0da8*/ 	.word	0x00000000
        /*0dac*/ 	.short	0x010a
        /*0dae*/ 	.byte	0xff
	.zero		1


	//   ....[204]....
        /*0db0*/ 	.word	0x00008bc0
        /*0db4*/ 	.word	0x00000000
        /*0db8*/ 	.word	0x00000000
        /*0dbc*/ 	.short	0x010a
        /*0dbe*/ 	.byte	0xff
	.zero		1


	//   ....[205]....
        /*0dc0*/ 	.word	0x00008c20
        /*0dc4*/ 	.word	0x00000000
        /*0dc8*/ 	.word	0x00000000
        /*0dcc*/ 	.short	0x010a
        /*0dce*/ 	.byte	0xff
	.zero		1


	//   ....[206]....
        /*0dd0*/ 	.word	0x00008c80
        /*0dd4*/ 	.word	0x00000000
        /*0dd8*/ 	.word	0x00000000
        /*0ddc*/ 	.short	0x010a
        /*0dde*/ 	.byte	0xff
	.zero		1


	//   ....[207]....
        /*0de0*/ 	.word	0x00008ce0
        /*0de4*/ 	.word	0x00000000
        /*0de8*/ 	.word	0x00000000
        /*0dec*/ 	.short	0x010a
        /*0dee*/ 	.byte	0xff
	.zero		1


	//   ....[208]....
        /*0df0*/ 	.word	0x00008d40
        /*0df4*/ 	.word	0x00000000
        /*0df8*/ 	.word	0x00000000
        /*0dfc*/ 	.short	0x010a
        /*0dfe*/ 	.byte	0xff
	.zero		1


	//   ....[209]....
        /*0e00*/ 	.word	0x00008da0
        /*0e04*/ 	.word	0x00000000
        /*0e08*/ 	.word	0x00000000
        /*0e0c*/ 	.short	0x010a
        /*0e0e*/ 	.byte	0xff
	.zero		1


	//   ....[210]....
        /*0e10*/ 	.word	0x00008e00
        /*0e14*/ 	.word	0x00000000
        /*0e18*/ 	.word	0x00000000
        /*0e1c*/ 	.short	0x010a
        /*0e1e*/ 	.byte	0xff
	.zero		1


	//   ....[211]....
        /*0e20*/ 	.word	0x00008e60
        /*0e24*/ 	.word	0x00000000
        /*0e28*/ 	.word	0x00000000
        /*0e2c*/ 	.short	0x010a
        /*0e2e*/ 	.byte	0xff
	.zero		1


	//   ....[212]....
        /*0e30*/ 	.word	0x00008ec0
        /*0e34*/ 	.word	0x00000000
        /*0e38*/ 	.word	0x00000000
        /*0e3c*/ 	.short	0x010a
        /*0e3e*/ 	.byte	0xff
	.zero		1


	//   ....[213]....
        /*0e40*/ 	.word	0x00008f20
        /*0e44*/ 	.word	0x00000000
        /*0e48*/ 	.word	0x00000000
        /*0e4c*/ 	.short	0x010a
        /*0e4e*/ 	.byte	0xff
	.zero		1


	//   ....[214]....
        /*0e50*/ 	.word	0x00008f80
        /*0e54*/ 	.word	0x00000000
        /*0e58*/ 	.word	0x00000000
        /*0e5c*/ 	.short	0x010a
        /*0e5e*/ 	.byte	0xff
	.zero		1


	//   ....[215]....
        /*0e60*/ 	.word	0x00008fe0
        /*0e64*/ 	.word	0x00000000
        /*0e68*/ 	.word	0x00000000
        /*0e6c*/ 	.short	0x010a
        /*0e6e*/ 	.byte	0xff
	.zero		1


	//   ....[216]....
        /*0e70*/ 	.word	0x00009040
        /*0e74*/ 	.word	0x00000000
        /*0e78*/ 	.word	0x00000000
        /*0e7c*/ 	.short	0x010a
        /*0e7e*/ 	.byte	0xff
	.zero		1


	//   ....[217]....
        /*0e80*/ 	.word	0x000090a0
        /*0e84*/ 	.word	0x00000000
        /*0e88*/ 	.word	0x00000000
        /*0e8c*/ 	.short	0x010a
        /*0e8e*/ 	.byte	0xff
	.zero		1


	//   ....[218]....
        /*0e90*/ 	.word	0x00009100
        /*0e94*/ 	.word	0x00000000
        /*0e98*/ 	.word	0x00000000
        /*0e9c*/ 	.short	0x010a
        /*0e9e*/ 	.byte	0xff
	.zero		1


	//   ....[219]....
        /*0ea0*/ 	.word	0x00009160
        /*0ea4*/ 	.word	0x00000000
        /*0ea8*/ 	.word	0x00000000
        /*0eac*/ 	.short	0x010a
        /*0eae*/ 	.byte	0xff
	.zero		1


	//   ....[220]....
        /*0eb0*/ 	.word	0x000091c0
        /*0eb4*/ 	.word	0x00000000
        /*0eb8*/ 	.word	0x00000000
        /*0ebc*/ 	.short	0x010a
        /*0ebe*/ 	.byte	0xff
	.zero		1


	//   ....[221]....
        /*0ec0*/ 	.word	0x00009220
        /*0ec4*/ 	.word	0x00000000
        /*0ec8*/ 	.word	0x00000000
        /*0ecc*/ 	.short	0x010a
        /*0ece*/ 	.byte	0xff
	.zero		1


	//   ....[222]....
        /*0ed0*/ 	.word	0x00009270
        /*0ed4*/ 	.word	0x00000002
        /*0ed8*/ 	.word	0x000002c0
        /*0edc*/ 	.short	0x010a
        /*0ede*/ 	.byte	0xff
	.zero		1


	//   ....[223]....
        /*0ee0*/ 	.word	0x000092d0
        /*0ee4*/ 	.word	0x00000002
        /*0ee8*/ 	.word	0x00000270
        /*0eec*/ 	.short	0x010a
        /*0eee*/ 	.byte	0xff
	.zero		1


	//   ....[224]....
        /*0ef0*/ 	.word	0x00009320
        /*0ef4*/ 	.word	0x00000002
        /*0ef8*/ 	.word	0x00000260
        /*0efc*/ 	.short	0x010a
        /*0efe*/ 	.byte	0xff
	.zero		1


	//   ....[225]....
        /*0f00*/ 	.word	0x00009380
        /*0f04*/ 	.word	0x00000000
        /*0f08*/ 	.word	0x00000270
        /*0f0c*/ 	.short	0x010a
        /*0f0e*/ 	.byte	0xff
	.zero		1


	//   ....[226]....
        /*0f10*/ 	.word	0x000093e0
        /*0f14*/ 	.word	0x00000005
        /*0f18*/ 	.word	0x00000008
        /*0f1c*/ 	.short	0x010a
        /*0f1e*/ 	.byte	0xff
	.zero		1


	//   ....[227]....
        /*0f20*/ 	.word	0x000094d0
        /*0f24*/ 	.word	0x00000000
        /*0f28*/ 	.word	0x00000008
        /*0f2c*/ 	.short	0x010a
        /*0f2e*/ 	.byte	0xff
	.zero		1


	//   ....[228]....
        /*0f30*/ 	.word	0x00009520
        /*0f34*/ 	.word	0x00000000
        /*0f38*/ 	.word	0x00000260
        /*0f3c*/ 	.short	0x010a
        /*0f3e*/ 	.byte	0xff
	.zero		1


	//   ....[229]....
        /*0f40*/ 	.word	0x00009580
        /*0f44*/ 	.word	0x00000000
        /*0f48*/ 	.word	0x000002a0
        /*0f4c*/ 	.short	0x010a
        /*0f4e*/ 	.byte	0xff
	.zero		1


	//   ....[230]....
        /*0f50*/ 	.word	0x000095e0
        /*0f54*/ 	.word	0x00000000
        /*0f58*/ 	.word	0x00000000
        /*0f5c*/ 	.short	0x010a
        /*0f5e*/ 	.byte	0xff
	.zero		1


	//   ....[231]....
        /*0f60*/ 	.word	0x00009640
        /*0f64*/ 	.word	0x00000000
        /*0f68*/ 	.word	0x00000000
        /*0f6c*/ 	.short	0x010a
        /*0f6e*/ 	.byte	0xff
	.zero		1


	//   ....[232]....
        /*0f70*/ 	.word	0x000096a0
        /*0f74*/ 	.word	0x00000000
        /*0f78*/ 	.word	0x00000000
        /*0f7c*/ 	.short	0x010a
        /*0f7e*/ 	.byte	0xff
	.zero		1


	//   ....[233]....
        /*0f80*/ 	.word	0x00009700
        /*0f84*/ 	.word	0x00000000
        /*0f88*/ 	.word	0x00000000
        /*0f8c*/ 	.short	0x010a
        /*0f8e*/ 	.byte	0xff
	.zero		1


	//   ....[234]....
        /*0f90*/ 	.word	0x00009760
        /*0f94*/ 	.word	0x00000000
        /*0f98*/ 	.word	0x000002e0
        /*0f9c*/ 	.short	0x010a
        /*0f9e*/ 	.byte	0xff
	.zero		1


	//   ....[235]....
        /*0fa0*/ 	.word	0x000097b0
        /*0fa4*/ 	.word	0x00000003
        /*0fa8*/ 	.word	0x00000260
        /*0fac*/ 	.short	0x010a
        /*0fae*/ 	.byte	0xff
	.zero		1


	//   ....[236]....
        /*0fb0*/ 	.word	0x00009810
        /*0fb4*/ 	.word	0x00000000
        /*0fb8*/ 	.word	0x00000258
        /*0fbc*/ 	.short	0x010a
        /*0fbe*/ 	.byte	0xff
	.zero		1


	//   ....[237]....
        /*0fc0*/ 	.word	0x00009870
        /*0fc4*/ 	.word	0x00000000
        /*0fc8*/ 	.word	0x00000248
        /*0fcc*/ 	.short	0x010a
        /*0fce*/ 	.byte	0xff
	.zero		1


	//   ....[238]....
        /*0fd0*/ 	.word	0x000098c0
        /*0fd4*/ 	.word	0x00000003
        /*0fd8*/ 	.word	0x00000260
        /*0fdc*/ 	.short	0x010a
        /*0fde*/ 	.byte	0xff
	.zero		1


	//   ....[239]....
        /*0fe0*/ 	.word	0x00009920
        /*0fe4*/ 	.word	0x00000000
        /*0fe8*/ 	.word	0x00000240
        /*0fec*/ 	.short	0x010a
        /*0fee*/ 	.byte	0xff
	.zero		1


	//   ....[240]....
        /*0ff0*/ 	.word	0x00009970
        /*0ff4*/ 	.word	0x00000052
        /*0ff8*/ 	.word	0x00000280
        /*0ffc*/ 	.short	0x010a
        /*0ffe*/ 	.byte	0xff
	.zero		1


	//----- nvinfo : EIATTR_NUM_MBARRIERS
	.align		4
.L_47:
        /*1000*/ 	.byte	0x03, 0x38
        /*1002*/ 	.short	0x005d


	//----- nvinfo : EIATTR_EXIT_INSTR_OFFSETS
	.align		4
        /*1004*/ 	.byte	0x04, 0x1c
        /*1006*/ 	.short	(.L_49 - .L_48)


	//   ....[0]....
.L_48:
        /*1008*/ 	.word	0x000040f0


	//   ....[1]....
        /*100c*/ 	.word	0x00004600


	//   ....[2]....
        /*1010*/ 	.word	0x00004660


	//   ....[3]....
        /*1014*/ 	.word	0x00005910


	//   ....[4]....
        /*1018*/ 	.word	0x000065f0


	//   ....[5]....
        /*101c*/ 	.word	0x00006630


	//   ....[6]....
        /*1020*/ 	.word	0x000083e0


	//----- nvinfo : EIATTR_MAX_THREADS
	.align		4
.L_49:
        /*1024*/ 	.byte	0x04, 0x05
        /*1026*/ 	.short	(.L_51 - .L_50)
.L_50:
        /*1028*/ 	.word	0x00000100
        /*102c*/ 	.word	0x00000001
        /*1030*/ 	.word	0x00000001


	//----- nvinfo : EIATTR_CRS_STACK_SIZE
	.align		4
.L_51:
        /*1034*/ 	.byte	0x04, 0x1e
        /*1036*/ 	.short	(.L_53 - .L_52)
.L_52:
        /*1038*/ 	.word	0x00000000


	//----- nvinfo : EIATTR_CBANK_PARAM_SIZE
	.align		4
.L_53:
        /*103c*/ 	.byte	0x03, 0x19
        /*103e*/ 	.short	0x0800


	//----- nvinfo : EIATTR_PARAM_CBANK
	.align		4
        /*1040*/ 	.byte	0x04, 0x0a
        /*1042*/ 	.short	(.L_55 - .L_54)
	.align		4
.L_54:
        /*1044*/ 	.word	index@(.nv.constant0._ZN7cutlass13device_kernelINS_4gemm6kernel13GemmUniversalIN4cute5tupleIJiiiiEEENS1_10collective13CollectiveMmaINS1_35MainloopSm100TmaUmmaWarpSpecializedILi36ELi2ELi4ENS5_IJNS4_1CILi4EEENSA_ILi1EEESC_EEEEENS5_IJNSA_ILi128EEENSA_ILi64EEESG_EEENS_12float_e5m2_tENS5_IJlSC_lEEESI_SJ_NS4_8TiledMMAINS4_8MMA_AtomIJNS4_10MMA_TraitsINS4_25SM100_MMA_F8F6F4_2x1SM_SSEJSI_SI_fSF_SG_NS4_17integral_constantINS4_4UMMA5MajorELSQ_0EEESR_NSO_INSP_7ScaleInELSS_0EEEST_EEEEEENS4_6LayoutINS5_IJSC_SC_SC_EEENS5_IJNSA_ILi0EEESY_SY_EEEEENS5_IJNS4_10UnderscoreES11_S11_EEEEENS4_18SM100_TMA_2SM_LOADENS4_14ComposedLayoutINS4_7SwizzleILi2ELi4ELi3EEENS4_18smem_ptr_flag_bitsILi8EEENSW_INS5_IJNSA_ILi8EEESG_EEENS5_IJSG_SC_EEEEEEEvNS4_8identityENS4_28SM100_TMA_2SM_LOAD_MULTICASTES1E_vS1F_EENS_8epilogue10collective18CollectiveEpilogueINS1I_23Sm100TmaWarpSpecializedILi1ELi1ELi32ELb0ELb0EEEJNS5_IJSG_SG_SG_EEENS5_IJNSW_ISG_SC_EES1O_EEESI_SJ_SI_SJ_NS1I_6fusion15FusionCallbacksIS1M_NS1Q_17LinearCombinationISI_fSI_fLNS_15FloatRoundStyleE2EEES1N_S1P_JEEENS4_5SM1004TMEM4LOAD26SM100_TMEM_LOAD_32dp32b32xENS4_13SM90_TMA_LOADES1E_NS4_39AutoVectorizingCopyWithAssumedAlignmentILi128EEENS4_14SM90_TMA_STOREES1E_S22_S22_EEEvvEEEEvNT_6ParamsE)
        /*1048*/ 	.short	0x0380
        /*104a*/ 	.short	0x0800


	//----- nvinfo : EIATTR_SW_WAR
	.align		4
.L_55:
        /*104c*/ 	.byte	0x04, 0x36
        /*104e*/ 	.short	(.L_57 - .L_56)
.L_56:
        /*1050*/ 	.word	0x00000008
.L_57:


//--------------------- .nv.callgraph             --------------------------
	.section	.nv.callgraph,"",@"SHT_CUDA_CALLGRAPH"
	.align	4
	.sectionentsize	8
	.align		4
        /*0000*/ 	.word	0x00000000
	.align		4
        /*0004*/ 	.word	0xffffffff
	.align		4
        /*0008*/ 	.word	index@(_ZN7cutlass13device_kernelINS_4gemm6kernel13GemmUniversalIN4cute5tupleIJiiiiEEENS1_10collective13CollectiveMmaINS1_35MainloopSm100TmaUmmaWarpSpecializedILi36ELi2ELi4ENS5_IJNS4_1CILi4EEENSA_ILi1EEESC_EEEEENS5_IJNSA_ILi128EEENSA_ILi64EEESG_EEENS_12float_e5m2_tENS5_IJlSC_lEEESI_SJ_NS4_8TiledMMAINS4_8MMA_AtomIJNS4_10MMA_TraitsINS4_25SM100_MMA_F8F6F4_2x1SM_SSEJSI_SI_fSF_SG_NS4_17integral_constantINS4_4UMMA5MajorELSQ_0EEESR_NSO_INSP_7ScaleInELSS_0EEEST_EEEEEENS4_6LayoutINS5_IJSC_SC_SC_EEENS5_IJNSA_ILi0EEESY_SY_EEEEENS5_IJNS4_10UnderscoreES11_S11_EEEEENS4_18SM100_TMA_2SM_LOADENS4_14ComposedLayoutINS4_7SwizzleILi2ELi4ELi3EEENS4_18smem_ptr_flag_bitsILi8EEENSW_INS5_IJNSA_ILi8EEESG_EEENS5_IJSG_SC_EEEEEEEvNS4_8identityENS4_28SM100_TMA_2SM_LOAD_MULTICASTES1E_vS1F_EENS_8epilogue10collective18CollectiveEpilogueINS1I_23Sm100TmaWarpSpecializedILi1ELi1ELi32ELb0ELb0EEEJNS5_IJSG_SG_SG_EEENS5_IJNSW_ISG_SC_EES1O_EEESI_SJ_SI_SJ_NS1I_6fusion15FusionCallbacksIS1M_NS1Q_17LinearCombinationISI_fSI_fLNS_15FloatRoundStyleE2EEES1N_S1P_JEEENS4_5SM1004TMEM4LOAD26SM100_TMEM_LOAD_32dp32b32xENS4_13SM90_TMA_LOADES1E_NS4_39AutoVectorizingCopyWithAssumedAlignmentILi128EEENS4_14SM90_TMA_STOREES1E_S22_S22_EEEvvEEEEvNT_6ParamsE)
	.align		4
        /*000c*/ 	.word	index@(__assertfail)
	.align		4
        /*0010*/ 	.word	0x00000000
	.align		4
        /*0014*/ 	.word	0xfffffffe
	.align		4
        /*0018*/ 	.word	0x00000000
	.align		4
        /*001c*/ 	.word	0xfffffffd
	.align		4
        /*0020*/ 	.word	0x00000000
	.align		4
        /*0024*/ 	.word	0xfffffffc


//--------------------- .nv.constant4             --------------------------
	.section	.nv.constant4,"a",@progbits
	.align	8
	.align		8
.nv.constant4:
        /*0000*/ 	.dword	__assertfail
	.align		8
        /*0008*/ 	.dword	__unnamed_1
	.align		8
        /*0010*/ 	.dword	__unnamed_2
	.align		8
        /*0018*/ 	.dword	_ZN40_INTERNAL_9b2608a6_4_k_cu_ad4282e1_297244cuda3std3__45__cpo5beginE
	.align		8
        /*0020*/ 	.dword	_ZN40_INTERNAL_9b2608a6_4_k_cu_ad4282e1_297244cuda3std3__45__cpo3endE
	.align		8
        /*0028*/ 	.dword	_ZN40_INTERNAL_9b2608a6_4_k_cu_ad4282e1_297244cuda3std3__45__cpo6cbeginE
	.align		8
        /*0030*/ 	.dword	_ZN40_INTERNAL_9b2608a6_4_k_cu_ad4282e1_297244cuda3std3__45__cpo4cendE
	.align		8
        /*0038*/ 	.dword	_ZN40_INTERNAL_9b2608a6_4_k_cu_ad4282e1_297244cuda3std3__442_GLOBAL__N__9b2608a6_4_k_cu_ad4282e1_297246ignoreE
	.align		8
        /*0040*/ 	.dword	_ZN40_INTERNAL_9b2608a6_4_k_cu_ad4282e1_297244cuda3std3__419piecewise_constructE
	.align		8
        /*0048*/ 	.dword	_ZN40_INTERNAL_9b2608a6_4_k_cu_ad4282e1_297244cuda3std3__48in_placeE
	.align		8
        /*0050*/ 	.dword	_ZN40_INTERNAL_9b2608a6_4_k_cu_ad4282e1_297244cuda3std6ranges3__45__cpo4swapE
	.align		8
        /*0058*/ 	.dword	_ZN40_INTERNAL_9b2608a6_4_k_cu_ad4282e1_297244cuda3std6ranges3__45__cpo9iter_moveE
	.align		8
        /*0060*/ 	.dword	_ZN40_INTERNAL_9b2608a6_4_k_cu_ad4282e1_297244cute7productE
	.align		8
        /*0068*/ 	.dword	_ZN40_INTERNAL_9b2608a6_4_k_cu_ad4282e1_297244cute1_E
	.align		8
        /*0070*/ 	.dword	$str$25
	.align		8
        /*0078*/ 	.dword	$str$26
	.align		8
        /*0080*/ 	.dword	$str$27
	.align		8
        /*0088*/ 	.dword	$str$28


//--------------------- .text._ZN7cutlass13device_kernelINS_4gemm6kernel13GemmUniversalIN4cute5tupleIJiiiiEEENS1_10collective13CollectiveMmaINS1_35MainloopSm100TmaUmmaWarpSpecializedILi36ELi2ELi4ENS5_IJNS4_1CILi4EEENSA_ILi1EEESC_EEEEENS5_IJNSA_ILi128EEENSA_ILi64EEESG_EEENS_12float_e5m2_tENS5_IJlSC_lEEESI_SJ_NS4_8TiledMMAINS4_8MMA_AtomIJNS4_10MMA_TraitsINS4_25SM100_MMA_F8F6F4_2x1SM_SSEJSI_SI_fSF_SG_NS4_17integral_constantINS4_4UMMA5MajorELSQ_0EEESR_NSO_INSP_7ScaleInELSS_0EEEST_EEEEEENS4_6LayoutINS5_IJSC_SC_SC_EEENS5_IJNSA_ILi0EEESY_SY_EEEEENS5_IJNS4_10UnderscoreES11_S11_EEEEENS4_18SM100_TMA_2SM_LOADENS4_14ComposedLayoutINS4_7SwizzleILi2ELi4ELi3EEENS4_18smem_ptr_flag_bitsILi8EEENSW_INS5_IJNSA_ILi8EEESG_EEENS5_IJSG_SC_EEEEEEEvNS4_8identityENS4_28SM100_TMA_2SM_LOAD_MULTICASTES1E_vS1F_EENS_8epilogue10collective18CollectiveEpilogueINS1I_23Sm100TmaWarpSpecializedILi1ELi1ELi32ELb0ELb0EEEJNS5_IJSG_SG_SG_EEENS5_IJNSW_ISG_SC_EES1O_EEESI_SJ_SI_SJ_NS1I_6fusion15FusionCallbacksIS1M_NS1Q_17LinearCombinationISI_fSI_fLNS_15FloatRoundStyleE2EEES1N_S1P_JEEENS4_5SM1004TMEM4LOAD26SM100_TMEM_LOAD_32dp32b32xENS4_13SM90_TMA_LOADES1E_NS4_39AutoVectorizingCopyWithAssumedAlignmentILi128EEENS4_14SM90_TMA_STOREES1E_S22_S22_EEEvvEEEEvNT_6ParamsE --------------------------
	.section	.text._ZN7cutlass13device_kernelINS_4gemm6kernel13GemmUniversalIN4cute5tupleIJiiiiEEENS1_10collective13CollectiveMmaINS1_35MainloopSm100TmaUmmaWarpSpecializedILi36ELi2ELi4ENS5_IJNS4_1CILi4EEENSA_ILi1EEESC_EEEEENS5_IJNSA_ILi128EEENSA_ILi64EEESG_EEENS_12float_e5m2_tENS5_IJlSC_lEEESI_SJ_NS4_8TiledMMAINS4_8MMA_AtomIJNS4_10MMA_TraitsINS4_25SM100_MMA_F8F6F4_2x1SM_SSEJSI_SI_fSF_SG_NS4_17integral_constantINS4_4UMMA5MajorELSQ_0EEESR_NSO_INSP_7ScaleInELSS_0EEEST_EEEEEENS4_6LayoutINS5_IJSC_SC_SC_EEENS5_IJNSA_ILi0EEESY_SY_EEEEENS5_IJNS4_10UnderscoreES11_S11_EEEEENS4_18SM100_TMA_2SM_LOADENS4_14ComposedLayoutINS4_7SwizzleILi2ELi4ELi3EEENS4_18smem_ptr_flag_bitsILi8EEENSW_INS5_IJNSA_ILi8EEESG_EEENS5_IJSG_SC_EEEEEEEvNS4_8identityENS4_28SM100_TMA_2SM_LOAD_MULTICASTES1E_vS1F_EENS_8epilogue10collective18CollectiveEpilogueINS1I_23Sm100TmaWarpSpecializedILi1ELi1ELi32ELb0ELb0EEEJNS5_IJSG_SG_SG_EEENS5_IJNSW_ISG_SC_EES1O_EEESI_SJ_SI_SJ_NS1I_6fusion15FusionCallbacksIS1M_NS1Q_17LinearCombinationISI_fSI_fLNS_15FloatRoundStyleE2EEES1N_S1P_JEEENS4_5SM1004TMEM4LOAD26SM100_TMEM_LOAD_32dp32b32xENS4_13SM90_TMA_LOADES1E_NS4_39AutoVectorizingCopyWithAssumedAlignmentILi128EEENS4_14SM90_TMA_STOREES1E_S22_S22_EEEvvEEEEvNT_6ParamsE,"ax",@progbits
	.align	128
.text._ZN7cutlass13device_kernelINS_4gemm6kernel13GemmUniversalIN4cute5tupleIJiiiiEEENS1_10collective13CollectiveMmaINS1_35MainloopSm100TmaUmmaWarpSpecializedILi36ELi2ELi4ENS5_IJNS4_1CILi4EEENSA_ILi1EEESC_EEEEENS5_IJNSA_ILi128EEENSA_ILi64EEESG_EEENS_12float_e5m2_tENS5_IJlSC_lEEESI_SJ_NS4_8TiledMMAINS4_8MMA_AtomIJNS4_10MMA_TraitsINS4_25SM100_MMA_F8F6F4_2x1SM_SSEJSI_SI_fSF_SG_NS4_17integral_constantINS4_4UMMA5MajorELSQ_0EEESR_NSO_INSP_7ScaleInELSS_0EEEST_EEEEEENS4_6LayoutINS5_IJSC_SC_SC_EEENS5_IJNSA_ILi0EEESY_SY_EEEEENS5_IJNS4_10UnderscoreES11_S11_EEEEENS4_18SM100_TMA_2SM_LOADENS4_14ComposedLayoutINS4_7SwizzleILi2ELi4ELi3EEENS4_18smem_ptr_flag_bitsILi8EEENSW_INS5_IJNSA_ILi8EEESG_EEENS5_IJSG_SC_EEEEEEEvNS4_8identityENS4_28SM100_TMA_2SM_LOAD_MULTICASTES1E_vS1F_EENS_8epilogue10collective18CollectiveEpilogueINS1I_23Sm100TmaWarpSpecializedILi1ELi1ELi32ELb0ELb0EEEJNS5_IJSG_SG_SG_EEENS5_IJNSW_ISG_SC_EES1O_EEESI_SJ_SI_SJ_NS1I_6fusion15FusionCallbacksIS1M_NS1Q_17LinearCombinationISI_fSI_fLNS_15FloatRoundStyleE2EEES1N_S1P_JEEENS4_5SM1004TMEM4LOAD26SM100_TMEM_LOAD_32dp32b32xENS4_13SM90_TMA_LOADES1E_NS4_39AutoVectorizingCopyWithAssumedAlignmentILi128EEENS4_14SM90_TMA_STOREES1E_S22_S22_EEEvvEEEEvNT_6ParamsE:
        .type           _ZN7cutlass13device_kernelINS_4gemm6kernel13GemmUniversalIN4cute5tupleIJiiiiEEENS1_10collective13CollectiveMmaINS1_35MainloopSm100TmaUmmaWarpSpecializedILi36ELi2ELi4ENS5_IJNS4_1CILi4EEENSA_ILi1EEESC_EEEEENS5_IJNSA_ILi128EEENSA_ILi64EEESG_EEENS_12float_e5m2_tENS5_IJlSC_lEEESI_SJ_NS4_8TiledMMAINS4_8MMA_AtomIJNS4_10MMA_TraitsINS4_25SM100_MMA_F8F6F4_2x1SM_SSEJSI_SI_fSF_SG_NS4_17integral_constantINS4_4UMMA5MajorELSQ_0EEESR_NSO_INSP_7ScaleInELSS_0EEEST_EEEEEENS4_6LayoutINS5_IJSC_SC_SC_EEENS5_IJNSA_ILi0EEESY_SY_EEEEENS5_IJNS4_10UnderscoreES11_S11_EEEEENS4_18SM100_TMA_2SM_LOADENS4_14ComposedLayoutINS4_7SwizzleILi2ELi4ELi3EEENS4_18smem_ptr_flag_bitsILi8EEENSW_INS5_IJNSA_ILi8EEESG_EEENS5_IJSG_SC_EEEEEEEvNS4_8identityENS4_28SM100_TMA_2SM_LOAD_MULTICASTES1E_vS1F_EENS_8epilogue10collective18CollectiveEpilogueINS1I_23Sm100TmaWarpSpecializedILi1ELi1ELi32ELb0ELb0EEEJNS5_IJSG_SG_SG_EEENS5_IJNSW_ISG_SC_EES1O_EEESI_SJ_SI_SJ_NS1I_6fusion15FusionCallbacksIS1M_NS1Q_17LinearCombinationISI_fSI_fLNS_15FloatRoundStyleE2EEES1N_S1P_JEEENS4_5SM1004TMEM4LOAD26SM100_TMEM_LOAD_32dp32b32xENS4_13SM90_TMA_LOADES1E_NS4_39AutoVectorizingCopyWithAssumedAlignmentILi128EEENS4_14SM90_TMA_STOREES1E_S22_S22_EEEvvEEEEvNT_6ParamsE,@function
        .size           _ZN7cutlass13device_kernelINS_4gemm6kernel13GemmUniversalIN4cute5tupleIJiiiiEEENS1_10collective13CollectiveMmaINS1_35MainloopSm100TmaUmmaWarpSpecializedILi36ELi2ELi4ENS5_IJNS4_1CILi4EEENSA_ILi1EEESC_EEEEENS5_IJNSA_ILi128EEENSA_ILi64EEESG_EEENS_12float_e5m2_tENS5_IJlSC_lEEESI_SJ_NS4_8TiledMMAINS4_8MMA_AtomIJNS4_10MMA_TraitsINS4_25SM100_MMA_F8F6F4_2x1SM_SSEJSI_SI_fSF_SG_NS4_17integral_constantINS4_4UMMA5MajorELSQ_0EEESR_NSO_INSP_7ScaleInELSS_0EEEST_EEEEEENS4_6LayoutINS5_IJSC_SC_SC_EEENS5_IJNSA_ILi0EEESY_SY_EEEEENS5_IJNS4_10UnderscoreES11_S11_EEEEENS4_18SM100_TMA_2SM_LOADENS4_14ComposedLayoutINS4_7SwizzleILi2ELi4ELi3EEENS4_18smem_ptr_flag_bitsILi8EEENSW_INS5_IJNSA_ILi8EEESG_EEENS5_IJSG_SC_EEEEEEEvNS4_8identityENS4_28SM100_TMA_2SM_LOAD_MULTICASTES1E_vS1F_EENS_8epilogue10collective18CollectiveEpilogueINS1I_23Sm100TmaWarpSpecializedILi1ELi1ELi32ELb0ELb0EEEJNS5_IJSG_SG_SG_EEENS5_IJNSW_ISG_SC_EES1O_EEESI_SJ_SI_SJ_NS1I_6fusion15FusionCallbacksIS1M_NS1Q_17LinearCombinationISI_fSI_fLNS_15FloatRoundStyleE2EEES1N_S1P_JEEENS4_5SM1004TMEM4LOAD26SM100_TMEM_LOAD_32dp32b32xENS4_13SM90_TMA_LOADES1E_NS4_39AutoVectorizingCopyWithAssumedAlignmentILi128EEENS4_14SM90_TMA_STOREES1E_S22_S22_EEEvvEEEEvNT_6ParamsE,(.L_x_246 - _ZN7cutlass13device_kernelINS_4gemm6kernel13GemmUniversalIN4cute5tupleIJiiiiEEENS1_10collective13CollectiveMmaINS1_35MainloopSm100TmaUmmaWarpSpecializedILi36ELi2ELi4ENS5_IJNS4_1CILi4EEENSA_ILi1EEESC_EEEEENS5_IJNSA_ILi128EEENSA_ILi64EEESG_EEENS_12float_e5m2_tENS5_IJlSC_lEEESI_SJ_NS4_8TiledMMAINS4_8MMA_AtomIJNS4_10MMA_TraitsINS4_25SM100_MMA_F8F6F4_2x1SM_SSEJSI_SI_fSF_SG_NS4_17integral_constantINS4_4UMMA5MajorELSQ_0EEESR_NSO_INSP_7ScaleInELSS_0EEEST_EEEEEENS4_6LayoutINS5_IJSC_SC_SC_EEENS5_IJNSA_ILi0EEESY_SY_EEEEENS5_IJNS4_10UnderscoreES11_S11_EEEEENS4_18SM100_TMA_2SM_LOADENS4_14ComposedLayoutINS4_7SwizzleILi2ELi4ELi3EEENS4_18smem_ptr_flag_bitsILi8EEENSW_INS5_IJNSA_ILi8EEESG_EEENS5_IJSG_SC_EEEEEEEvNS4_8identityENS4_28SM100_TMA_2SM_LOAD_MULTICASTES1E_vS1F_EENS_8epilogue10collective18CollectiveEpilogueINS1I_23Sm100TmaWarpSpecializedILi1ELi1ELi32ELb0ELb0EEEJNS5_IJSG_SG_SG_EEENS5_IJNSW_ISG_SC_EES1O_EEESI_SJ_SI_SJ_NS1I_6fusion15FusionCallbacksIS1M_NS1Q_17LinearCombinationISI_fSI_fLNS_15FloatRoundStyleE2EEES1N_S1P_JEEENS4_5SM1004TMEM4LOAD26SM100_TMEM_LOAD_32dp32b32xENS4_13SM90_TMA_LOADES1E_NS4_39AutoVectorizingCopyWithAssumedAlignmentILi128EEENS4_14SM90_TMA_STOREES1E_S22_S22_EEEvvEEEEvNT_6ParamsE)
        .other          _ZN7cutlass13device_kernelINS_4gemm6kernel13GemmUniversalIN4cute5tupleIJiiiiEEENS1_10collective13CollectiveMmaINS1_35MainloopSm100TmaUmmaWarpSpecializedILi36ELi2ELi4ENS5_IJNS4_1CILi4EEENSA_ILi1EEESC_EEEEENS5_IJNSA_ILi128EEENSA_ILi64EEESG_EEENS_12float_e5m2_tENS5_IJlSC_lEEESI_SJ_NS4_8TiledMMAINS4_8MMA_AtomIJNS4_10MMA_TraitsINS4_25SM100_MMA_F8F6F4_2x1SM_SSEJSI_SI_fSF_SG_NS4_17integral_constantINS4_4UMMA5MajorELSQ_0EEESR_NSO_INSP_7ScaleInELSS_0EEEST_EEEEEENS4_6LayoutINS5_IJSC_SC_SC_EEENS5_IJNSA_ILi0EEESY_SY_EEEEENS5_IJNS4_10UnderscoreES11_S11_EEEEENS4_18SM100_TMA_2SM_LOADENS4_14ComposedLayoutINS4_7SwizzleILi2ELi4ELi3EEENS4_18smem_ptr_flag_bitsILi8EEENSW_INS5_IJNSA_ILi8EEESG_EEENS5_IJSG_SC_EEEEEEEvNS4_8identityENS4_28SM100_TMA_2SM_LOAD_MULTICASTES1E_vS1F_EENS_8epilogue10collective18CollectiveEpilogueINS1I_23Sm100TmaWarpSpecializedILi1ELi1ELi32ELb0ELb0EEEJNS5_IJSG_SG_SG_EEENS5_IJNSW_ISG_SC_EES1O_EEESI_SJ_SI_SJ_NS1I_6fusion15FusionCallbacksIS1M_NS1Q_17LinearCombinationISI_fSI_fLNS_15FloatRoundStyleE2EEES1N_S1P_JEEENS4_5SM1004TMEM4LOAD26SM100_TMEM_LOAD_32dp32b32xENS4_13SM90_TMA_LOADES1E_NS4_39AutoVectorizingCopyWithAssumedAlignmentILi128EEENS4_14SM90_TMA_STOREES1E_S22_S22_EEEvvEEEEvNT_6ParamsE,@"STO_CUDA_ENTRY STV_DEFAULT"
_ZN7cutlass13device_kernelINS_4gemm6kernel13GemmUniversalIN4cute5tupleIJiiiiEEENS1_10collective13CollectiveMmaINS1_35MainloopSm100TmaUmmaWarpSpecializedILi36ELi2ELi4ENS5_IJNS4_1CILi4EEENSA_ILi1EEESC_EEEEENS5_IJNSA_ILi128EEENSA_ILi64EEESG_EEENS_12float_e5m2_tENS5_IJlSC_lEEESI_SJ_NS4_8TiledMMAINS4_8MMA_AtomIJNS4_10MMA_TraitsINS4_25SM100_MMA_F8F6F4_2x1SM_SSEJSI_SI_fSF_SG_NS4_17integral_constantINS4_4UMMA5MajorELSQ_0EEESR_NSO_INSP_7ScaleInELSS_0EEEST_EEEEEENS4_6LayoutINS5_IJSC_SC_SC_EEENS5_IJNSA_ILi0EEESY_SY_EEEEENS5_IJNS4_10UnderscoreES11_S11_EEEEENS4_18SM100_TMA_2SM_LOADENS4_14ComposedLayoutINS4_7SwizzleILi2ELi4ELi3EEENS4_18smem_ptr_flag_bitsILi8EEENSW_INS5_IJNSA_ILi8EEESG_EEENS5_IJSG_SC_EEEEEEEvNS4_8identityENS4_28SM100_TMA_2SM_LOAD_MULTICASTES1E_vS1F_EENS_8epilogue10collective18CollectiveEpilogueINS1I_23Sm100TmaWarpSpecializedILi1ELi1ELi32ELb0ELb0EEEJNS5_IJSG_SG_SG_EEENS5_IJNSW_ISG_SC_EES1O_EEESI_SJ_SI_SJ_NS1I_6fusion15FusionCallbacksIS1M_NS1Q_17LinearCombinationISI_fSI_fLNS_15FloatRoundStyleE2EEES1N_S1P_JEEENS4_5SM1004TMEM4LOAD26SM100_TMEM_LOAD_32dp32b32xENS4_13SM90_TMA_LOADES1E_NS4_39AutoVectorizingCopyWithAssumedAlignmentILi128EEENS4_14SM90_TMA_STOREES1E_S22_S22_EEEvvEEEEvNT_6ParamsE:
[----:B------:R-:W1:Y:S01]  /*0000*/  LDC R1, c[0x0][0x37c] ;  /* 0x0000df00ff017b82 */ /* 0x000e620000000800 */
[----:B------:R-:W2:Y:S01]  /*0010*/  S2R R69, SR_TID.X ;  /* 0x0000000000457919 */ /* 0x000ea20000002100 */
[----:B------:R-:W3:Y:S06]  /*0020*/  LDCU.64 UR8, c[0x0][0x890] ;  /* 0x00011200ff0877ac */ /* 0x000eec0008000a00 */
[----:B------:R-:W4:Y:S01]  /*0030*/  S2UR UR4, SR_CgaCtaId ;  /* 0x00000000000479c3 */ /* 0x000f220000008800 */
[----:B------:R-:W-:Y:S02]  /*0040*/  PRMT R80, RZ, 0x7610, R80 ;  /* 0x00007610ff507816 */ /* 0x000fe40000000050 */
[----:B------:R-:W-:Y:S01]  /*0050*/  ELECT P1, URZ, PT ;  /* 0x0000000000ff782f */ /* 0x000fe20003820000 */
[----:B---3--:R-:W-:-:S04]  /*0060*/  UISETP.NE.U32.AND UP0, UPT, UR8, URZ, UPT ;  /* 0x000000ff0800728c */ /* 0x008fc8000bf05070 */
[----:B------:R-:W-:Y:S02]  /*0070*/  UISETP.NE.AND.EX UP0, UPT, UR9, URZ, UPT, UP0 ;  /* 0x000000ff0900728c */ /* 0x000fe4000bf05300 */
[----:B----4-:R-:W-:Y:S02]  /*0080*/  ULOP3.LUT UR33, UR4, 0x1, URZ, 0xc0, !UPT ;  /* 0x0000000104217892 */ /* 0x010fe4000f8ec0ff */
[----:B------:R-:W-:Y:S01]  /*0090*/  ULOP3.LUT UR34, UR4, 0x1, URZ, 0x3c, !UPT ;  /* 0x0000000104227892 */ /* 0x000fe2000f8e3cff */
[----:B--2---:R-:W-:-:S05]  /*00a0*/  SHF.R.U32.HI R81, RZ, 0x5, R69 ;  /* 0x00000005ff517819 */ /* 0x004fca0000011645 */
[----:B------:R-:W2:Y:S02]  /*00b0*/  SHFL.IDX PT, R0, R81, RZ, 0x1f ;  /* 0x00001fff51007589 */ /* 0x000ea400000e0000 */
[----:B--2---:R-:W-:Y:S01]  /*00c0*/  R2UR UR13, R0 ;  /* 0x00000000000d72ca */ /* 0x004fe200000e0000 */
[----:B-1----:R-:W-:-:S14]  /*00d0*/  BRA.U UP0, `(.L_x_0) ;  /* 0x0000000100307547 */ /* 0x002fdc000b800000 */
[----:B------:R-:W1:Y:S02]  /*00e0*/  LDCU.64 UR4, c[0x0][0x888] ;  /* 0x00011100ff0477ac */ /* 0x000e640008000a00 */
[----:B-1----:R-:W-:-:S04]  /*00f0*/  UISETP.NE.U32.AND UP0, UPT, UR4, URZ, UPT ;  /* 0x000000ff0400728c */ /* 0x002fc8000bf05070 */
[----:B------:R-:W-:-:S09]  /*0100*/  UISETP.NE.AND.EX UP0, UPT, UR5, URZ, UPT, UP0 ;  /* 0x000000ff0500728c */ /* 0x000fd2000bf05300 */
[----:B------:R-:W-:Y:S05]  /*0110*/  BRA.U !UP0, `(.L_x_1) ;  /* 0x0000000108147547 */ /* 0x000fea000b800000 */
[----:B------:R-:W1:Y:S01]  /*0120*/  LDC.64 R2, c[0x0][0x888] ;  /* 0x00022200ff027b82 */ /* 0x000e620000000a00 */
[----:B------:R-:W1:Y:S02]  /*0130*/  LDCU.64 UR4, c[0x0][0x358] ;  /* 0x00006b00ff0477ac */ /* 0x000e640008000a00 */
[----:B-1----:R1:W5:Y:S01]  /*0140*/  LDG.E R39, desc[UR4][R2.64] ;  /* 0x0000000402277981 */ /* 0x002362000c1e1900 */
[----:B------:R-:W-:Y:S01]  /*0150*/  HFMA2 R80, -RZ, RZ, 0, 5.9604644775390625e-08 ;  /* 0x00000001ff507431 */ /* 0x000fe200000001ff */
[----:B------:R-:W-:Y:S05]  /*0160*/  BRA `(.L_x_0) ;  /* 0x00000000000c7947 */ /* 0x000fea0003800000 */
.L_x_1:
[----:B------:R-:W1:Y:S01]  /*0170*/  LDCU UR4, c[0x0][0x880] ;  /* 0x00011000ff0477ac */ /* 0x000e620008000800 */
[----:B------:R-:W-:Y:S01]  /*0180*/  HFMA2 R80, -RZ, RZ, 0, 5.9604644775390625e-08 ;  /* 0x00000001ff507431 */ /* 0x000fe200000001ff */
[----:B-1----:R-:W-:-:S07]  /*0190*/  MOV R39, UR4 ;  /* 0x0000000400277c02 */ /* 0x002fce0008000f00 */
.L_x_0:
[----:B------:R-:W2:Y:S02]  /*01a0*/  LDCU.64 UR4, c[0x0][0x8b0] ;  /* 0x00011600ff0477ac */ /* 0x000ea40008000a00 */
[----:B--2---:R-:W-:-:S04]  /*01b0*/  UISETP.NE.U32.AND UP0, UPT, UR4, URZ, UPT ;  /* 0x000000ff0400728c */ /* 0x004fc8000bf05070 */
[----:B------:R-:W-:-:S09]  /*01c0*/  UISETP.NE.AND.EX UP0, UPT, UR5, URZ, UPT, UP0 ;  /* 0x000000ff0500728c */ /* 0x000fd2000bf05300 */
[----:B------:R-:W-:Y:S05]  /*01d0*/  BRA.U UP0, `(.L_x_2) ;  /* 0x0000000100287547 */ /* 0x000fea000b800000 */
[----:B------:R-:W2:Y:S02]  /*01e0*/  LDCU.64 UR4, c[0x0][0x8a8] ;  /* 0x00011500ff0477ac */ /* 0x000ea40008000a00 */
[----:B--2---:R-:W-:-:S04]  /*01f0*/  UISETP.NE.U32.AND UP0, UPT, UR4, URZ, UPT ;  /* 0x000000ff0400728c */ /* 0x004fc8000bf05070 */
[----:B------:R-:W-:-:S09]  /*0200*/  UISETP.NE.AND.EX UP0, UPT, UR5, URZ, UPT, UP0 ;  /* 0x000000ff0500728c */ /* 0x000fd2000bf05300 */
[----:B------:R-:W-:Y:S05]  /*0210*/  BRA.U !UP0, `(.L_x_3) ;  /* 0x0000000108107547 */ /* 0x000fea000b800000 */
[----:B-1----:R-:W1:Y:S01]  /*0220*/  LDC.64 R2, c[0x0][0x8a8] ;  /* 0x00022a00ff027b82 */ /* 0x002e620000000a00 */
[----:B------:R-:W1:Y:S02]  /*0230*/  LDCU.64 UR4, c[0x0][0x358] ;  /* 0x00006b00ff0477ac */ /* 0x000e640008000a00 */
[----:B-1----:R2:W5:Y:S01]  /*0240*/  LDG.E R38, desc[UR4][R2.64] ;  /* 0x0000000402267981 */ /* 0x002562000c1e1900 */
[----:B------:R-:W-:Y:S05]  /*0250*/  BRA `(.L_x_2) ;  /* 0x0000000000087947 */ /* 0x000fea0003800000 */
.L_x_3:
[----:B------:R-:W2:Y:S02]  /*0260*/  LDCU UR4, c[0x0][0x8a0] ;  /* 0x00011400ff0477ac */ /* 0x000ea40008000800 */
[----:B--2---:R-:W-:Y:S02]  /*0270*/  MOV R38, UR4 ;  /* 0x0000000400267c02 */ /* 0x004fe40008000f00 */
.L_x_2:
[----:B------:R-:W-:Y:S01]  /*0280*/  IMAD.U32 R0, RZ, RZ, UR13 ;  /* 0x0000000dff007e24 */ /* 0x000fe2000f8e00ff */
[----:B------:R-:W-:Y:S04]  /*0290*/  BSSY.RECONVERGENT B0, `(.L_x_4) ;  /* 0x000000c000007945 */ /* 0x000fe80003800200 */
[C---:B------:R-:W-:Y:S02]  /*02a0*/  ISETP.NE.OR P2, PT, R0.reuse, 0x1, !P1 ;  /* 0x000000010000780c */ /* 0x040fe40004f45670 */
[----:B------:R-:W-:-:S11]  /*02b0*/  ISETP.NE.OR P0, PT, R0, 0x3, !P1 ;  /* 0x000000030000780c */ /* 0x000fd60004f05670 */
[----:B------:R-:W-:Y:S05]  /*02c0*/  @P2 BRA `(.L_x_5) ;  /* 0x0000000000202947 */ /* 0x000fea0003800000 */
[----:B------:R-:W3:Y:S02]  /*02d0*/  LDCU.64 UR4, c[0x0][0x348] ;  /* 0x00006900ff0477ac */ /* 0x000ee40008000a00 */
[----:B---3--:R-:W-:Y:S02]  /*02e0*/  UIADD3 UR6, UP1, UPT, UR4, 0x80, URZ ;  /* 0x0000008004067890 */ /* 0x008fe4000ff3e0ff */
[----:B------:R-:W-:Y:S02]  /*02f0*/  UIADD3 UR4, UP0, UPT, UR4, 0x180, URZ ;  /* 0x0000018004047890 */ /* 0x000fe4000ff1e0ff */
[----:B------:R-:W-:Y:S02]  /*0300*/  UIADD3.X UR7, UPT, UPT, URZ, UR5, URZ, UP1, !UPT ;  /* 0x00000005ff077290 */ /* 0x000fe40008ffe4ff */
[----:B------:R-:W-:-:S07]  /*0310*/  UIADD3.X UR5, UPT, UPT, URZ, UR5, URZ, UP0, !UPT ;  /* 0x00000005ff057290 */ /* 0x000fce00087fe4ff */
[----:B------:R3:W-:Y:S02]  /*0320*/  UTMACCTL.PF [UR6] ;  /* 0x00000000060079b9 */ /* 0x0007e40008040000 */
[----:B------:R3:W-:Y:S02]  /*0330*/  UTMACCTL.PF [UR4] ;  /* 0x00000000040079b9 */ /* 0x0007e40008040000 */
[----:B---3--:R-:W-:Y:S01]  /*0340*/  NOP ;  /* 0x0000000000007918 */ /* 0x008fe20000000000 */
.L_x_5:
[----:B------:R-:W-:Y:S05]  /*0350*/  BSYNC.RECONVERGENT B0 ;  /* 0x0000000000007941 */ /* 0x000fea0003800200 */
.L_x_4:
[----:B------:R-:W-:Y:S04]  /*0360*/  BSSY.RECONVERGENT B0, `(.L_x_6) ;  /* 0x000000a000007945 */ /* 0x000fe80003800200 */
        /* <DEDUP_REMOVED lines=9> */
.L_x_7:
[----:B------:R-:W-:Y:S05]  /*0400*/  BSYNC.RECONVERGENT B0 ;  /* 0x0000000000007941 */ /* 0x000fea0003800200 */
.L_x_6:
[----:B------:R-:W3:Y:S01]  /*0410*/  LDCU.64 UR4, c[0x0][0x888] ;  /* 0x00011100ff0477ac */ /* 0x000ee20008000a00 */
[----:B------:R-:W-:Y:S02]  /*0420*/  UISETP.EQ.U32.AND UP2, UPT, UR8, URZ, UPT ;  /* 0x000000ff0800728c */ /* 0x000fe4000bf42070 */
[----:B------:R-:W-:Y:S02]  /*0430*/  UPLOP3.LUT UP4, UPT, UPT, UPT, UPT, 0x80, 0x8 ;  /* 0x000000000008789c */ /* 0x000fe40003f8f070 */
[----:B---3--:R-:W-:-:S04]  /*0440*/  UISETP.NE.U32.AND UP0, UPT, UR4, URZ, UPT ;  /* 0x000000ff0400728c */ /* 0x008fc8000bf05070 */
[----:B------:R-:W-:-:S04]  /*0450*/  UISETP.NE.AND.EX UP1, UPT, UR5, URZ, UPT, UP0 ;  /* 0x000000ff0500728c */ /* 0x000fc8000bf25300 */
[----:B------:R-:W-:-:S04]  /*0460*/  UISETP.EQ.OR.EX UP3, UPT, UR9, URZ, !UP1, UP2 ;  /* 0x000000ff0900728c */ /* 0x000fc8000cf62720 */
[----:B------:R-:W-:-:S05]  /*0470*/  UP2UR UR60, UPR, URZ, 0x8 ;  /* 0x00000008ff3c7883 */ /* 0x000fca0008000000 */
[----:B------:R-:W-:Y:S07]  /*0480*/  BRA.U !UP3, `(.L_x_8) ;  /* 0x000000010b207547 */ /* 0x000fee000b800000 */
[----:B------:R-:W-:Y:S01]  /*0490*/  UISETP.NE.U32.AND UP2, UPT, UR8, URZ, UPT ;  /* 0x000000ff0800728c */ /* 0x000fe2000bf45070 */
[----:B-----5:R-:W-:Y:S01]  /*04a0*/  FSETP.NEU.AND P0, PT, R39, RZ, PT ;  /* 0x000000ff2700720b */ /* 0x020fe20003f0d000 */
[----:B------:R-:W-:Y:S02]  /*04b0*/  USEL UR4, URZ, 0xffffffff, UP1 ;  /* 0xffffffffff047887 */ /* 0x000fe40008800000 */
[----:B------:R-:W-:-:S10]  /*04c0*/  UISETP.NE.AND.EX UP2, UPT, UR9, URZ, UPT, UP2 ;  /* 0x000000ff0900728c */ /* 0x000fd4000bf45320 */
[----:B------:R-:W-:Y:S01]  /*04d0*/  VOTEU.ANY UP0, P0 ;  /* 0x0000000000ff7886 */ /* 0x000fe20000000100 */
[----:B------:R-:W-:-:S04]  /*04e0*/  @!UP2 USEL UR4, URZ, 0xffffffff, UP0 ;  /* 0xffffffffff04a887 */ /* 0x000fc80008000000 */
[----:B------:R-:W-:-:S04]  /*04f0*/  ULOP3.LUT UR4, UR4, 0x1, URZ, 0xc0, !UPT ;  /* 0x0000000104047892 */ /* 0x000fc8000f8ec0ff */
[----:B------:R-:W-:-:S11]  /*0500*/  UISETP.NE.U32.AND UP4, UPT, UR4, 0x1, UPT ;  /* 0x000000010400788c */ /* 0x000fd6000bf85070 */
.L_x_8:
[----:B------:R-:W3:Y:S01]  /*0510*/  SHFL.IDX PT, R0, R81, RZ, 0x1f ;  /* 0x00001fff51007589 */ /* 0x000ee200000e0000 */
[----:B------:R-:W-:-:S04]  /*0520*/  UISETP.NE.AND UP0, UPT, UR13, 0x2, UPT ;  /* 0x000000020d00788c */ /* 0x000fc8000bf05270 */
[----:B------:R-:W-:Y:S02]  /*0530*/  UISETP.EQ.AND UP2, UPT, UR33, URZ, !UP0 ;  /* 0x000000ff2100728c */ /* 0x000fe4000c742270 */
[----:B------:R-:W-:-:S04]  /*0540*/  USEL UR43, URZ, 0x1, UP0 ;  /* 0x00000001ff2b7887 */ /* 0x000fc80008000000 */
[----:B------:R-:W-:Y:S02]  /*0550*/  PLOP3.LUT P3, PT, P1, PT, UP2, 0x80, 0x8 ;  /* 0x000000000008781c */ /* 0x000fe40000f6f028 */
[----:B---3--:R-:W-:-:S13]  /*0560*/  ISETP.NE.AND P0, PT, R0, RZ, PT ;  /* 0x000000ff0000720c */ /* 0x008fda0003f05270 */
[----:B------:R-:W-:Y:S05]  /*0570*/  @P0 BRA `(.L_x_9) ;  /* 0x0000000400640947 */ /* 0x000fea0003800000 */
[----:B------:R-:W-:Y:S01]  /*0580*/  ELECT P0, URZ, PT ;  /* 0x0000000000ff782f */ /* 0x000fe20003800000 */
[----:B------:R-:W-:-:S12]  /*0590*/  BSSY.RECONVERGENT B0, `(.L_x_9) ;  /* 0x0000057000007945 */ /* 0x000fd80003800200 */
[----:B------:R-:W-:Y:S05]  /*05a0*/  @!P0 BRA `(.L_x_10) ;  /* 0x0000000400548947 */ /* 0x000fea0003800000 */
[----:B------:R-:W3:Y:S01]  /*05b0*/  S2UR UR5, SR_CgaCtaId ;  /* 0x00000000000579c3 */ /* 0x000ee20000008800 */
[----:B------:R-:W-:Y:S01]  /*05c0*/  UMOV UR4, 0x400 ;  /* 0x0000040000047882 */ /* 0x000fe20000000000 */
[----:B------:R-:W-:Y:S01]  /*05d0*/  UMOV UR8, 0x1 ;  /* 0x0000000100087882 */ /* 0x000fe20000000000 */
[----:B------:R-:W-:Y:S01]  /*05e0*/  UMOV UR6, 0x2 ;  /* 0x0000000200067882 */ /* 0x000fe20000000000 */
[----:B------:R-:W-:-:S04]  /*05f0*/  UIADD3 UR8, UPT, UPT, -UR8, 0x100000, URZ ;  /* 0x0010000008087890 */ /* 0x000fc8000fffe1ff */
[----:B------:R-:W-:Y:S02]  /*0600*/  USHF.L.U32 UR9, UR8, 0xb, URZ ;  /* 0x0000000b08097899 */ /* 0x000fe400080006ff */
[----:B------:R-:W-:Y:S02]  /*0610*/  USHF.L.U32 UR8, UR8, 0x1, URZ ;  /* 0x0000000108087899 */ /* 0x000fe400080006ff */
[----:B------:R-:W-:-:S04]  /*0620*/  UIADD3 UR6, UPT, UPT, -UR6, 0x100000, URZ ;  /* 0x0010000006067890 */ /* 0x000fc8000fffe1ff */
[----:B------:R-:W-:Y:S02]  /*0630*/  USHF.L.U32 UR7, UR6, 0xb, URZ ;  /* 0x0000000b06077899 */ /* 0x000fe400080006ff */
[----:B------:R-:W-:Y:S02]  /*0640*/  USHF.L.U32 UR6, UR6, 0x1, URZ ;  /* 0x0000000106067899 */ /* 0x000fe400080006ff */
[----:B---3--:R-:W-:Y:S01]  /*0650*/  ULEA UR4, UR5, UR4, 0x18 ;  /* 0x0000000405047291 */ /* 0x008fe2000f8ec0ff */
[----:B------:R-:W3:Y:S11]  /*0660*/  FENCE.VIEW.ASYNC.S ;  /* 0x00000000000073c6 */ /* 0x000ef60000000000 */
[----:B---3--:R3:W4:Y:S01]  /*0670*/  SYNCS.EXCH.64 URZ, [UR4], UR8 ;  /* 0x0000000804ff75b2 */ /* 0x0087220008000100 */
[----:B------:R3:W1:Y:S01]  /*0680*/  SYNCS.EXCH.64 URZ, [UR4+0x120], UR6 ;  /* 0x0001200604ff75b2 */ /* 0x0006620008000100 */
        /* <DEDUP_REMOVED lines=69> */
[----:B------:R3:W1:Y:S02]  /*0ae0*/  SYNCS.EXCH.64 URZ, [UR4+0x238], UR6 ;  /* 0x0002380604ff75b2 */ /* 0x0006640008000100 */
[----:B---34-:R-:W-:Y:S01]  /*0af0*/  NOP ;  /* 0x0000000000007918 */ /* 0x018fe20000000000 */
.L_x_10:
[----:B------:R-:W-:Y:S05]  /*0b00*/  BSYNC.RECONVERGENT B0 ;  /* 0x0000000000007941 */ /* 0x000fea0003800200 */
.L_x_9:
[----:B------:R-:W3:Y:S01]  /*0b10*/  SHFL.IDX PT, R0, R81, RZ, 0x1f ;  /* 0x00001fff51007589 */ /* 0x000ee200000e0000 */
[----:B------:R-:W-:Y:S01]  /*0b20*/  NOP ;  /* 0x0000000000007918 */ /* 0x000fe20000000000 */
[----:B---3--:R-:W-:-:S13]  /*0b30*/  ISETP.NE.AND P0, PT, R0, 0x1, PT ;  /* 0x000000010000780c */ /* 0x008fda0003f05270 */
[----:B------:R-:W-:Y:S05]  /*0b40*/  @P0 BRA `(.L_x_11) ;  /* 0x0000000000400947 */ /* 0x000fea0003800000 */
        /* <DEDUP_REMOVED lines=9> */
[----:B------:R-:W-:Y:S01]  /*0be0*/  USHF.L.U32 UR6, UR6, 0x1, URZ ;  /* 0x0000000106067899 */ /* 0x000fe200080006ff */
[----:B------:R-:W-:Y:S01]  /*0bf0*/  ELECT P0, URZ, PT ;  /* 0x0000000000ff782f */ /* 0x000fe20003800000 */
[----:B---3--:R-:W-:Y:S01]  /*0c00*/  ULEA UR4, UR5, UR4, 0x18 ;  /* 0x0000000405047291 */ /* 0x008fe2000f8ec0ff */
[----:B------:R-:W3:Y:S11]  /*0c10*/  FENCE.VIEW.ASYNC.S ;  /* 0x00000000000073c6 */ /* 0x000ef60000000000 */
[----:B---3--:R3:W4:Y:S01]  /*0c20*/  SYNCS.EXCH.64 URZ, [UR4+0x240], UR8 ;  /* 0x0002400804ff75b2 */ /* 0x0087220008000100 */
[----:B------:R3:W1:Y:S01]  /*0c30*/  SYNCS.EXCH.64 URZ, [UR4+0x248], UR6 ;  /* 0x0002480604ff75b2 */ /* 0x0006620008000100 */
[----:B------:R-:W-:Y:S01]  /*0c40*/  NOP ;  /* 0x0000000000007918 */ /* 0x000fe20000000000 */
.L_x_11:
[----:B------:R-:W2:Y:S01]  /*0c50*/  SHFL.IDX PT, R0, R81, RZ, 0x1f ;  /* 0x00001fff51007589 */ /* 0x000ea200000e0000 */
[----:B------:R-:W-:Y:S01]  /*0c60*/  NOP ;  /* 0x0000000000007918 */ /* 0x000fe20000000000 */
[----:B--2---:R-:W-:-:S13]  /*0c70*/  ISETP.NE.AND P0, PT, R0, 0x3, PT ;  /* 0x000000030000780c */ /* 0x004fda0003f05270 */
[----:B------:R-:W-:Y:S05]  /*0c80*/  @P0 BRA `(.L_x_12) ;  /* 0x0000000000300947 */ /* 0x000fea0003800000 */
[----:B------:R-:W2:Y:S01]  /*0c90*/  S2UR UR5, SR_CgaCtaId ;  /* 0x00000000000579c3 */ /* 0x000ea20000008800 */
[----:B---3--:R-:W-:Y:S01]  /*0ca0*/  UMOV UR6, 0x400 ;  /* 0x0000040000067882 */ /* 0x008fe20000000000 */
[----:B------:R-:W-:Y:S01]  /*0cb0*/  UMOV UR4, 0x20 ;  /* 0x0000002000047882 */ /* 0x000fe20000000000 */
[----:B------:R-:W-:Y:S01]  /*0cc0*/  ELECT P0, URZ, PT ;  /* 0x0000000000ff782f */ /* 0x000fe20003800000 */
[----:B--2---:R-:W-:Y:S02]  /*0cd0*/  ULEA UR6, UR5, UR6, 0x18 ;  /* 0x0000000605067291 */ /* 0x004fe4000f8ec0ff */
[----:B------:R-:W-:-:S04]  /*0ce0*/  UIADD3 UR4, UPT, UPT, -UR4, 0x100000, URZ ;  /* 0x0010000004047890 */ /* 0x000fc8000fffe1ff */
[----:B------:R-:W-:Y:S02]  /*0cf0*/  USHF.L.U32 UR5, UR4, 0xb, URZ ;  /* 0x0000000b04057899 */ /* 0x000fe400080006ff */
[----:B------:R-:W-:Y:S01]  /*0d00*/  USHF.L.U32 UR4, UR4, 0x1, URZ ;  /* 0x0000000104047899 */ /* 0x000fe200080006ff */
[----:B------:R-:W2:Y:S11]  /*0d10*/  FENCE.VIEW.ASYNC.S ;  /* 0x00000000000073c6 */ /* 0x000eb60000000000 */
[----:B--2---:R2:W3:Y:S01]  /*0d20*/  SYNCS.EXCH.64 URZ, [UR6+0x250], UR4 ;  /* 0x0002500406ff75b2 */ /* 0x0044e20008000100 */
[----:B------:R2:W1:Y:S01]  /*0d30*/  SYNCS.EXCH.64 URZ, [UR6+0x258], UR4 ;  /* 0x0002580406ff75b2 */ /* 0x0004620008000100 */
[----:B------:R-:W-:Y:S01]  /*0d40*/  NOP ;  /* 0x0000000000007918 */ /* 0x000fe20000000000 */
.L_x_12:
[----:B------:R-:W4:Y:S01]  /*0d50*/  SHFL.IDX PT, R0, R81, RZ, 0x1f ;  /* 0x00001fff51007589 */ /* 0x000f2200000e0000 */
[----:B------:R-:W-:Y:S01]  /*0d60*/  NOP ;  /* 0x0000000000007918 */ /* 0x000fe20000000000 */
[----:B----4-:R-:W-:-:S13]  /*0d70*/  ISETP.NE.AND P0, PT, R0, 0x4, PT ;  /* 0x000000040000780c */ /* 0x010fda0003f05270 */
[----:B------:R-:W-:Y:S05]  /*0d80*/  @P0 BRA `(.L_x_13) ;  /* 0x00000000004c0947 */ /* 0x000fea0003800000 */
[----:B--2---:R-:W2:Y:S01]  /*0d90*/  S2UR UR5, SR_CgaCtaId ;  /* 0x00000000000579c3 */ /* 0x004ea20000008800 */
[----:B---3--:R-:W-:Y:S01]  /*0da0*/  UMOV UR4, 0x3a0 ;  /* 0x000003a000047882 */ /* 0x008fe20000000000 */
[----:B------:R-:W-:Y:S01]  /*0db0*/  UMOV UR6, 0x400 ;  /* 0x0000040000067882 */ /* 0x000fe20000000000 */
[----:B------:R-:W-:Y:S01]  /*0dc0*/  USEL UR4, UR4, 0x320, UP4 ;  /* 0x0000032004047887 */ /* 0x000fe2000a000000 */
[----:B------:R-:W-:Y:S01]  /*0dd0*/  UMOV UR8, 0x1 ;  /* 0x0000000100087882 */ /* 0x000fe20000000000 */
[----:B------:R-:W-:Y:S01]  /*0de0*/  ELECT P0, URZ, PT ;  /* 0x0000000000ff782f */ /* 0x000fe20003800000 */
[----:B------:R-:W-:-:S04]  /*0df0*/  UIADD3 UR8, UPT, UPT, -UR8, 0x100000, URZ ;  /* 0x0010000008087890 */ /* 0x000fc8000fffe1ff */
[----:B------:R-:W-:Y:S02]  /*0e00*/  USHF.L.U32 UR9, UR8, 0xb, URZ ;  /* 0x0000000b08097899 */ /* 0x000fe400080006ff */
[----:B------:R-:W-:Y:S02]  /*0e10*/  USHF.L.U32 UR8, UR8, 0x1, URZ ;  /* 0x0000000108087899 */ /* 0x000fe400080006ff */
[----:B--2---:R-:W-:Y:S02]  /*0e20*/  ULEA UR6, UR5, UR6, 0x18 ;  /* 0x0000000605067291 */ /* 0x004fe4000f8ec0ff */
[----:B------:R-:W-:-:S04]  /*0e30*/  UIADD3 UR4, UPT, UPT, -UR4, 0x100000, URZ ;  /* 0x0010000004047890 */ /* 0x000fc8000fffe1ff */
[----:B------:R-:W-:Y:S02]  /*0e40*/  USHF.L.U32 UR5, UR4, 0xb, URZ ;  /* 0x0000000b04057899 */ /* 0x000fe400080006ff */
[----:B------:R-:W-:Y:S01]  /*0e50*/  USHF.L.U32 UR4, UR4, 0x1, URZ ;  /* 0x0000000104047899 */ /* 0x000fe200080006ff */
[----:B------:R-:W2:Y:S03]  /*0e60*/  FENCE.VIEW.ASYNC.S ;  /* 0x00000000000073c6 */ /* 0x000ea60000000000 */
[----:B--2---:R4:W2:Y:S08]  /*0e70*/  SYNCS.EXCH.64 URZ, [UR6+0x260], UR8 ;  /* 0x0002600806ff75b2 */ /* 0x0048b00008000100 */
[----:B------:R4:W3:Y:S01]  /*0e80*/  SYNCS.EXCH.64 URZ, [UR6+0x270], UR4 ;  /* 0x0002700406ff75b2 */ /* 0x0008e20008000100 */
[----:B------:R4:W1:Y:S01]  /*0e90*/  SYNCS.EXCH.64 URZ, [UR6+0x268], UR8 ;  /* 0x0002680806ff75b2 */ /* 0x0008620008000100 */
[----:B------:R4:W1:Y:S02]  /*0ea0*/  SYNCS.EXCH.64 URZ, [UR6+0x278], UR4 ;  /* 0x0002780406ff75b2 */ /* 0x0008640008000100 */
[----:B----4-:R-:W-:Y:S01]  /*0eb0*/  NOP ;  /* 0x0000000000007918 */ /* 0x010fe20000000000 */
.L_x_13:
[----:B------:R-:W4:Y:S01]  /*0ec0*/  SHFL.IDX PT, R0, R81, RZ, 0x1f ;  /* 0x00001fff51007589 */ /* 0x000f2200000e0000 */
[----:B------:R-:W-:Y:S01]  /*0ed0*/  NOP ;  /* 0x0000000000007918 */ /* 0x000fe20000000000 */
[----:B----4-:R-:W-:-:S13]  /*0ee0*/  ISETP.NE.AND P0, PT, R0, 0x5, PT ;  /* 0x000000050000780c */ /* 0x010fda0003f05270 */
[----:B------:R-:W-:Y:S05]  /*0ef0*/  @P0 BRA `(.L_x_14) ;  /* 0x0000000000580947 */ /* 0x000fea0003800000 */
[----:B--2---:R-:W2:Y:S01]  /*0f00*/  S2UR UR5, SR_CgaCtaId ;  /* 0x00000000000579c3 */ /* 0x004ea20000008800 */
[----:B---3--:R-:W-:Y:S01]  /*0f10*/  UMOV UR4, 0x400 ;  /* 0x0000040000047882 */ /* 0x008fe20000000000 */
        /* <DEDUP_REMOVED lines=9> */
[----:B--2---:R-:W-:Y:S01]  /*0fb0*/  ULEA UR4, UR5, UR4, 0x18 ;  /* 0x0000000405047291 */ /* 0x004fe2000f8ec0ff */
[----:B------:R-:W2:Y:S11]  /*0fc0*/  FENCE.VIEW.ASYNC.S ;  /* 0x00000000000073c6 */ /* 0x000eb60000000000 */
[----:B--2---:R4:W2:Y:S01]  /*0fd0*/  SYNCS.EXCH.64 URZ, [UR4+0x280], UR6 ;  /* 0x0002800604ff75b2 */ /* 0x0048a20008000100 */
[----:B------:R4:W3:Y:S01]  /*0fe0*/  SYNCS.EXCH.64 URZ, [UR4+0x2a0], UR8 ;  /* 0x0002a00804ff75b2 */ /* 0x0008e20008000100 */
[----:B------:R4:W1:Y:S01]  /*0ff0*/  SYNCS.EXCH.64 URZ, [UR4+0x288], UR6 ;  /* 0x0002880604ff75b2 */ /* 0x0008620008000100 */
[----:B------:R4:W1:Y:S01]  /*1000*/  SYNCS.EXCH.64 URZ, [UR4+0x2a8], UR8 ;  /* 0x0002a80804ff75b2 */ /* 0x0008620008000100 */
[----:B------:R4:W1:Y:S01]  /*1010*/  SYNCS.EXCH.64 URZ, [UR4+0x290], UR6 ;  /* 0x0002900604ff75b2 */ /* 0x0008620008000100 */
[----:B------:R4:W1:Y:S01]  /*1020*/  SYNCS.EXCH.64 URZ, [UR4+0x2b0], UR8 ;  /* 0x0002b00804ff75b2 */ /* 0x0008620008000100 */
[----:B------:R4:W1:Y:S01]  /*1030*/  SYNCS.EXCH.64 URZ, [UR4+0x298], UR6 ;  /* 0x0002980604ff75b2 */ /* 0x0008620008000100 */
[----:B------:R4:W1:Y:S02]  /*1040*/  SYNCS.EXCH.64 URZ, [UR4+0x2b8], UR8 ;  /* 0x0002b80804ff75b2 */ /* 0x0008640008000100 */
[----:B----4-:R-:W-:Y:S01]  /*1050*/  NOP ;  /* 0x0000000000007918 */ /* 0x010fe20000000000 */
.L_x_14:
[----:B------:R-:W4:Y:S01]  /*1060*/  SHFL.IDX PT, R0, R81, RZ, 0x1f ;  /* 0x00001fff51007589 */ /* 0x000f2200000e0000 */
[----:B------:R-:W-:Y:S01]  /*1070*/  ISETP.NE.OR P1, PT, RZ, UR13, !P1 ;  /* 0x0000000dff007c0c */ /* 0x000fe2000cf25670 */
[----:B------:R-:W-:Y:S01]  /*1080*/  NOP ;  /* 0x0000000000007918 */ /* 0x000fe20000000000 */
[----:B----4-:R-:W-:-:S13]  /*1090*/  ISETP.NE.AND P0, PT, R0, 0x3, PT ;  /* 0x000000030000780c */ /* 0x010fda0003f05270 */
[----:B------:R-:W-:Y:S05]  /*10a0*/  @P0 BRA `(.L_x_15) ;  /* 0x0000000000380947 */ /* 0x000fea0003800000 */
[----:B--2---:R-:W2:Y:S01]  /*10b0*/  S2UR UR5, SR_CgaCtaId ;  /* 0x00000000000579c3 */ /* 0x004ea20000008800 */
[----:B---3--:R-:W-:Y:S01]  /*10c0*/  UMOV UR4, 0x400 ;  /* 0x0000040000047882 */ /* 0x008fe20000000000 */
[----:B------:R-:W-:Y:S01]  /*10d0*/  UMOV UR6, 0x20 ;  /* 0x0000002000067882 */ /* 0x000fe20000000000 */
[----:B------:R-:W-:Y:S01]  /*10e0*/  ELECT P0, URZ, PT ;  /* 0x0000000000ff782f */ /* 0x000fe20003800000 */
[----:B------:R-:W-:-:S04]  /*10f0*/  UIADD3 UR6, UPT, UPT, -UR6, 0x100000, URZ ;  /* 0x0010000006067890 */ /* 0x000fc8000fffe1ff */
[----:B------:R-:W-:Y:S02]  /*1100*/  USHF.L.U32 UR7, UR6, 0xb, URZ ;  /* 0x0000000b06077899 */ /* 0x000fe400080006ff */
[----:B------:R-:W-:Y:S02]  /*1110*/  USHF.L.U32 UR6, UR6, 0x1, URZ ;  /* 0x0000000106067899 */ /* 0x000fe400080006ff */
[----:B--2---:R-:W-:Y:S01]  /*1120*/  ULEA UR4, UR5, UR4, 0x18 ;  /* 0x0000000405047291 */ /* 0x004fe2000f8ec0ff */
[----:B------:R-:W2:Y:S11]  /*1130*/  FENCE.VIEW.ASYNC.S ;  /* 0x00000000000073c6 */ /* 0x000eb60000000000 */
[----:B--2---:R4:W2:Y:S01]  /*1140*/  SYNCS.EXCH.64 URZ, [UR4+0x2c0], UR6 ;  /* 0x0002c00604ff75b2 */ /* 0x0048a20008000100 */
[----:B------:R4:W3:Y:S01]  /*1150*/  SYNCS.EXCH.64 URZ, [UR4+0x2d0], UR6 ;  /* 0x0002d00604ff75b2 */ /* 0x0008e20008000100 */
[----:B------:R4:W1:Y:S01]  /*1160*/  SYNCS.EXCH.64 URZ, [UR4+0x2c8], UR6 ;  /* 0x0002c80604ff75b2 */ /* 0x0008620008000100 */
[----:B------:R4:W1:Y:S02]  /*1170*/  SYNCS.EXCH.64 URZ, [UR4+0x2d8], UR6 ;  /* 0x0002d80604ff75b2 */ /* 0x0008640008000100 */
[----:B----4-:R-:W-:Y:S01]  /*1180*/  NOP ;  /* 0x0000000000007918 */ /* 0x010fe20000000000 */
.L_x_15:
[----:B---3--:R-:W3:Y:S01]  /*1190*/  S2UR UR7, SR_CgaCtaId ;  /* 0x00000000000779c3 */ /* 0x008ee20000008800 */
[----:B------:R-:W-:Y:S01]  /*11a0*/  VOTEU.ALL UP0, P1 ;  /* 0x0000000000ff7886 */ /* 0x000fe20000800000 */
[----:B--2---:R-:W-:Y:S01]  /*11b0*/  UMOV UR4, 0x20 ;  /* 0x0000002000047882 */ /* 0x004fe20000000000 */
[----:B------:R-:W-:Y:S01]  /*11c0*/  NOP ;  /* 0x0000000000007918 */ /* 0x000fe20000000000 */
[----:B------:R-:W-:Y:S01]  /*11d0*/  LOP3.LUT R0, R69, 0x1f, RZ, 0xc0, !PT ;  /* 0x0000001f45007812 */ /* 0x000fe200078ec0ff */
[----:B------:R-:W-:Y:S01]  /*11e0*/  UISETP.NE.AND UP5, UPT, UR13, URZ, UPT ;  /* 0x000000ff0d00728c */ /* 0x000fe2000bfa5270 */
[----:B------:R-:W-:Y:S01]  /*11f0*/  @!UP0 UMOV UR6, 0x400 ;  /* 0x0000040000068882 */ /* 0x000fe20000000000 */
[----:B------:R-:W-:-:S04]  /*1200*/  @!UP0 UIADD3 UR4, UPT, UPT, -UR4, 0x100000, URZ ;  /* 0x0010000004048890 */ /* 0x000fc8000fffe1ff */
[----:B------:R-:W-:Y:S02]  /*1210*/  @!UP0 USHF.L.U32 UR5, UR4, 0xb, URZ ;  /* 0x0000000b04058899 */ /* 0x000fe400080006ff */
[----:B------:R-:W-:Y:S02]  /*1220*/  @!UP0 USHF.L.U32 UR4, UR4, 0x1, URZ ;  /* 0x0000000104048899 */ /* 0x000fe400080006ff */
[----:B---3--:R-:W-:Y:S01]  /*1230*/  @!UP0 ULEA UR6, UR7, UR6, 0x18 ;  /* 0x0000000607068291 */ /* 0x008fe2000f8ec0ff */
[----:B------:R-:W2:Y:S01]  /*1240*/  LDCU UR7, c[0x0][0x36c] ;  /* 0x00006d80ff0777ac */ /* 0x000ea20008000800 */
[----:B------:R-:W-:Y:S01]  /*1250*/  VOTEU.ALL UP0, P1 ;  /* 0x0000000000ff7886 */ /* 0x000fe20000800000 */
[----:B------:R-:W3:Y:S09]  /*1260*/  FENCE.VIEW.ASYNC.S ;  /* 0x00000000000073c6 */ /* 0x000ef20000000000 */
[----:B---3--:R3:W4:Y:S01]  /*1270*/  @!UP0 SYNCS.EXCH.64 URZ, [UR6+0x2e0], UR4 ;  /* 0x0002e00406ff85b2 */ /* 0x0087220008000100 */
[----:B--2---:R-:W-:-:S09]  /*1280*/  UISETP.EQ.U32.AND UP6, UPT, UR7, 0x1, UPT ;  /* 0x000000010700788c */ /* 0x004fd2000bfc2070 */
[----:B---3--:R-:W-:Y:S05]  /*1290*/  BRA.U !UP6, `(.L_x_16) ;  /* 0x000000010e087547 */ /* 0x008fea000b800000 */
[----:B-1--4-:R-:W-:Y:S01]  /*12a0*/  UCGABAR_ARV ;  /* 0x00000000000079c7 */ /* 0x012fe20008000000 */
[----:B------:R-:W-:Y:S05]  /*12b0*/  BRA `(.L_x_17) ;  /* 0x0000000000047947 */ /* 0x000fea0003800000 */
.L_x_16:
[----:B-1--4-:R-:W-:Y:S01]  /*12c0*/  NOP ;  /* 0x0000000000007918 */ /* 0x012fe20000000000 */
.L_x_17:
[----:B------:R-:W1:Y:S01]  /*12d0*/  S2UR UR21, SR_CTAID.X ;  /* 0x00000000001579c3 */ /* 0x000e620000002500 */
[----:B------:R-:W-:-:S05]  /*12e0*/  CS2R.32 R3, SR_CgaSize ;  /* 0x0000000000037805 */ /* 0x000fca0000008a00 */
[----:B------:R-:W-:-:S05]  /*12f0*/  IMAD R3, R3, -0xa0, RZ ;  /* 0xffffff6003037824 */ /* 0x000fca00078e02ff */
[----:B------:R-:W-:-:S14]  /*1300*/  R2UR UR5, R3 ;  /* 0x00000000030572ca */ /* 0x000fdc00000e0000 */
[----:B------:R-:W2:Y:S01]  /*1310*/  LDCU UR5, c[0x0][UR5+0x2b0] ;  /* 0x00005600050577ac */ /* 0x000ea20008000800 */
[----:B------:R-:W-:-:S05]  /*1320*/  CS2R.32 R3, SR_CgaSize ;  /* 0x0000000000037805 */ /* 0x000fca0000008a00 */
[----:B------:R-:W-:-:S05]  /*1330*/  IMAD R3, R3, -0xa0, RZ ;  /* 0xffffff6003037824 */ /* 0x000fca00078e02ff */
[----:B------:R-:W-:-:S14]  /*1340*/  R2UR UR4, R3 ;  /* 0x00000000030472ca */ /* 0x000fdc00000e0000 */
[----:B------:R-:W3:Y:S01]  /*1350*/  LDCU UR4, c[0x0][UR4+0x2b4] ;  /* 0x00005680040477ac */ /* 0x000ee20008000800 */
[----:B------:R-:W4:Y:S01]  /*1360*/  S2UR UR46, SR_CTAID.Y ;  /* 0x00000000002e79c3 */ /* 0x000f220000002600 */
[----:B------:R-:W-:-:S05]  /*1370*/  CS2R.32 R3, SR_CgaSize ;  /* 0x0000000000037805 */ /* 0x000fca0000008a00 */
[----:B------:R-:W-:-:S05]  /*1380*/  IMAD R3, R3, -0xa0, RZ ;  /* 0xffffff6003037824 */ /* 0x000fca00078e02ff */
[----:B------:R-:W-:-:S14]  /*1390*/  R2UR UR55, R3 ;  /* 0x00000000033772ca */ /* 0x000fdc00000e0000 */
[----:B------:R-:W3:Y:S01]  /*13a0*/  LDCU UR55, c[0x0][UR55+0x2a0] ;  /* 0x00005400373777ac */ /* 0x000ee20008000800 */
[----:B------:R-:W-:-:S05]  /*13b0*/  CS2R.32 R3, SR_CgaSize ;  /* 0x0000000000037805 */ /* 0x000fca0000008a00 */
[----:B------:R-:W-:-:S05]  /*13c0*/  IMAD R3, R3, -0xa0, RZ ;  /* 0xffffff6003037824 */ /* 0x000fca00078e02ff */
[----:B------:R-:W-:-:S14]  /*13d0*/  R2UR UR59, R3 ;  /* 0x00000000033b72ca */ /* 0x000fdc00000e0000 */
[----:B------:R-:W3:Y:S01]  /*13e0*/  LDCU UR59, c[0x0][UR59+0x2a4] ;  /* 0x000054803b3b77ac */ /* 0x000ee20008000800 */
[----:B------:R-:W3:Y:S01]  /*13f0*/  S2UR UR7, SR_CgaCtaId ;  /* 0x00000000000779c3 */ /* 0x000ee20000008800 */
[----:B------:R-:W-:Y:S01]  /*1400*/  UISETP.GT.U32.AND UP0, UPT, UR33, 0xffff, UPT ;  /* 0x0000ffff2100788c */ /* 0x000fe2000bf04070 */
[----:B------:R-:W3:Y:S01]  /*1410*/  LDCU UR20, c[0x0][0xb24] ;  /* 0x00016480ff1477ac */ /* 0x000ee20008000800 */
[----:B------:R-:W3:Y:S01]  /*1420*/  LDCU UR42, c[0x0][0xb24] ;  /* 0x00016480ff2a77ac */ /* 0x000ee20008000800 */
[----:B-1----:R-:W-:Y:S01]  /*1430*/  I2FP.F32.U32 R3, UR21 ;  /* 0x0000001500037c45 */ /* 0x002fe20008201000 */
[----:B------:R-:W1:Y:S04]  /*1440*/  LDCU UR25, c[0x0][0xb30] ;  /* 0x00016600ff1977ac */ /* 0x000e680008000800 */
[----:B--2---:R-:W-:Y:S01]  /*1450*/  FMUL R3, R3, UR5 ;  /* 0x0000000503037c20 */ /* 0x004fe20008400000 */
[----:B------:R-:W-:Y:S01]  /*1460*/  USEL UR5, UR33, 0xffff, !UP0 ;  /* 0x0000ffff21057887 */ /* 0x000fe2000c000000 */
[----:B----4-:R-:W-:-:S04]  /*1470*/  I2FP.F32.U32 R2, UR46 ;  /* 0x0000002e00027c45 */ /* 0x010fc80008201000 */
[----:B------:R-:W2:Y:S01]  /*1480*/  F2I.U32.TRUNC.NTZ R3, R3 ;  /* 0x0000000300037305 */ /* 0x000ea2000020f000 */
[----:B------:R-:W-:Y:S01]  /*1490*/  ULOP3.LUT UR24, UR5, 0xffff, URZ, 0xc0, !UPT ;  /* 0x0000ffff05187892 */ /* 0x000fe2000f8ec0ff */
[----:B---3--:R-:W-:Y:S01]  /*14a0*/  FMUL R2, R2, UR4 ;  /* 0x0000000402027c20 */ /* 0x008fe20008400000 */
[----:B------:R-:W-:-:S05]  /*14b0*/  USHF.L.U32 UR28, UR7, 0x9, URZ ;  /* 0x00000009071c7899 */ /* 0x000fca00080006ff */
[----:B------:R-:W3:Y:S01]  /*14c0*/  F2I.U32.TRUNC.NTZ R2, R2 ;  /* 0x0000000200027305 */ /* 0x000ee2000020f000 */
[----:B--2---:R-:W-:Y:S02]  /*14d0*/  R2UR UR4, R3 ;  /* 0x00000000030472ca */ /* 0x004fe400000e0000 */
[----:B------:R-:W-:Y:S02]  /*14e0*/  PRMT R3, RZ, 0x7610, R3 ;  /* 0x00007610ff037816 */ /* 0x000fe40000000003 */
[----:B---3--:R-:W-:Y:S02]  /*14f0*/  R2UR UR6, R2 ;  /* 0x00000000020672ca */ /* 0x008fe400000e0000 */
[----:B------:R-:W-:-:S07]  /*1500*/  PRMT R2, RZ, 0x7610, R2 ;  /* 0x00007610ff027816 */ /* 0x000fce0000000002 */
[----:B------:R-:W-:-:S04]  /*1510*/  UIADD3 UR5, UPT, UPT, -UR4, URZ, URZ ;  /* 0x000000ff04057290 */ /* 0x000fc8000fffe1ff */
[----:B------:R-:W-:Y:S02]  /*1520*/  UIMAD UR55, UR55, UR5, UR21 ;  /* 0x00000005373772a4 */ /* 0x000fe4000f8e0215 */
[----:B------:R-:W-:-:S04]  /*1530*/  UIADD3 UR4, UPT, UPT, -UR6, URZ, URZ ;  /* 0x000000ff06047290 */ /* 0x000fc8000fffe1ff */
[----:B------:R-:W-:Y:S01]  /*1540*/  UIMAD UR59, UR59, UR4, UR46 ;  /* 0x000000043b3b72a4 */ /* 0x000fe2000f8e022e */
[----:B-1----:R-:W-:Y:S11]  /*1550*/  BRA.U UP5, `(.L_x_18) ;  /* 0x00000001053c7547 */ /* 0x002ff6000b800000 */
[----:B------:R-:W-:Y:S02]  /*1560*/  UISETP.NE.AND UP0, UPT, UR59, URZ, UPT ;  /* 0x000000ff3b00728c */ /* 0x000fe4000bf05270 */
[----:B------:R-:W-:Y:S02]  /*1570*/  ULOP3.LUT UR4, UR55, 0x2, URZ, 0x3c, !UPT ;  /* 0x0000000237047892 */ /* 0x000fe4000f8e3cff */
[----:B------:R-:W-:Y:S02]  /*1580*/  UISETP.GT.U32.AND UP2, UPT, UR55, 0x1, UP0 ;  /* 0x000000013700788c */ /* 0x000fe40008744070 */
[----:B------:R-:W-:Y:S02]  /*1590*/  UISETP.GT.U32.AND UP0, UPT, UR4, 0x1, UP0 ;  /* 0x000000010400788c */ /* 0x000fe40008704070 */
[----:B------:R-:W-:Y:S02]  /*15a0*/  USEL UR5, URZ, 0x2, UP2 ;  /* 0x00000002ff057887 */ /* 0x000fe40009000000 */
[----:B------:R-:W-:-:S02]  /*15b0*/  USEL UR6, URZ, 0x1, UP2 ;  /* 0x00000001ff067887 */ /* 0x000fc40009000000 */
[----:B------:R-:W-:Y:S02]  /*15c0*/  USEL UR4, URZ, 0x4, UP0 ;  /* 0x00000004ff047887 */ /* 0x000fe40008000000 */
[----:B------:R-:W-:Y:S02]  /*15d0*/  ULOP3.LUT UR7, UR55, 0xfffffffe, URZ, 0xc0, !UPT ;  /* 0xfffffffe37077892 */ /* 0x000fe4000f8ec0ff */
[----:B------:R-:W-:Y:S02]  /*15e0*/  USEL UR8, URZ, 0x8, UP0 ;  /* 0x00000008ff087887 */ /* 0x000fe40008000000 */
[----:B------:R-:W-:-:S03]  /*15f0*/  UIADD3 UR4, UPT, UPT, UR4, UR5, UR6 ;  /* 0x0000000504047290 */ /* 0x000fc6000fffe006 */
[----:B------:R-:W-:Y:S01]  /*1600*/  UMOV UR5, 0x3 ;  /* 0x0000000300057882 */ /* 0x000fe20000000000 */
[----:B------:R-:W-:Y:S02]  /*1610*/  UIADD3 UR4, UPT, UPT, UR4, UR8, URZ ;  /* 0x0000000804047290 */ /* 0x000fe4000fffe0ff */
[----:B------:R-:W-:-:S04]  /*1620*/  USHF.L.U32 UR5, UR5, UR7, URZ ;  /* 0x0000000705057299 */ /* 0x000fc800080006ff */
[----:B------:R-:W-:Y:S02]  /*1630*/  MOV R3, UR4 ;  /* 0x0000000400037c02 */ /* 0x000fe40008000f00 */
[----:B------:R-:W-:-:S07]  /*1640*/  MOV R2, UR5 ;  /* 0x0000000500027c02 */ /* 0x000fce0008000f00 */
.L_x_18:
[----:B------:R-:W1:Y:S01]  /*1650*/  S2UR UR36, SR_CTAID.Z ;  /* 0x00000000002479c3 */ /* 0x000e620000002700 */
[----:B------:R-:W-:Y:S01]  /*1660*/  UISETP.GE.AND UP0, UPT, UR20, 0x1, UPT ;  /* 0x000000011400788c */ /* 0x000fe2000bf06270 */
[----:B------:R-:W-:Y:S01]  /*1670*/  UMOV UR26, 0x5 ;  /* 0x00000005001a7882 */ /* 0x000fe20000000000 */
[----:B------:R-:W-:-:S07]  /*1680*/  UMOV UR45, UR21 ;  /* 0x00000015002d7c82 */ /* 0x000fce0008000000 */
[----:B------:R-:W-:Y:S05]  /*1690*/  BRA.U !UP0, `(.L_x_19) ;  /* 0x0000000108d47547 */ /* 0x000fea000b800000 */
[----:B------:R-:W2:Y:S01]  /*16a0*/  LDCU.128 UR16, c[0x0][0xb10] ;  /* 0x00016200ff1077ac */ /* 0x000ea20008000c00 */
[----:B------:R-:W3:Y:S01]  /*16b0*/  LDCU UR12, c[0x0][0x370] ;  /* 0x00006e00ff0c77ac */ /* 0x000ee20008000800 */
[----:B------:R-:W4:Y:S01]  /*16c0*/  LDCU UR8, c[0x0][0x374] ;  /* 0x00006e80ff0877ac */ /* 0x000f220008000800 */
[----:B------:R-:W1:Y:S01]  /*16d0*/  LDCU UR22, c[0x0][0xb0c] ;  /* 0x00016180ff1677ac */ /* 0x000e620008000800 */
[----:B------:R-:W1:Y:S01]  /*16e0*/  LDCU UR23, c[0x0][0xb20] ;  /* 0x00016400ff1777ac */ /* 0x000e620008000800 */
[----:B--2---:R-:W-:Y:S01]  /*16f0*/  UIMAD.WIDE.U32 UR4, UR21, UR16, URZ ;  /* 0x00000010150472a5 */ /* 0x004fe2000f8e00ff */
[----:B------:R-:W2:Y:S01]  /*1700*/  LDCU.64 UR14, c[0x0][0xb28] ;  /* 0x00016500ff0e77ac */ /* 0x000ea20008000a00 */
[----:B------:R-:W-:-:S05]  /*1710*/  UISETP.NE.AND UP3, UPT, UR18, 0x1, UPT ;  /* 0x000000011200788c */ /* 0x000fca000bf65270 */
[----:B------:R-:W-:Y:S01]  /*1720*/  UMOV UR4, UR5 ;  /* 0x0000000500047c82 */ /* 0x000fe20008000000 */
[----:B---3--:R-:W-:Y:S02]  /*1730*/  UIMAD.WIDE.U32 UR6, UR12, UR16, URZ ;  /* 0x000000100c0672a5 */ /* 0x008fe4000f8e00ff */
[----:B------:R-:W-:Y:S02]  /*1740*/  USHF.R.U32.HI UR9, URZ, UR17, UR4 ;  /* 0x00000011ff097299 */ /* 0x000fe40008011604 */
[----:B----4-:R-:W-:Y:S02]  /*1750*/  UIMAD.WIDE.U32 UR4, UR8, UR19, URZ ;  /* 0x00000013080472a5 */ /* 0x010fe4000f8e00ff */
[----:B-1----:R-:W-:Y:S01]  /*1760*/  UISETP.NE.AND UP0, UPT, UR22, 0x1, UPT ;  /* 0x000000011600788c */ /* 0x002fe2000bf05270 */
[----:B------:R-:W-:Y:S01]  /*1770*/  UMOV UR6, UR7 ;  /* 0x0000000700067c82 */ /* 0x000fe20008000000 */
[----:B------:R-:W-:-:S03]  /*1780*/  UISETP.NE.AND UP2, UPT, UR20, 0x1, UPT ;  /* 0x000000011400788c */ /* 0x000fc6000bf45270 */
[----:B------:R-:W-:Y:S01]  /*1790*/  UMOV UR4, UR5 ;  /* 0x0000000500047c82 */ /* 0x000fe20008000000 */
[----:B------:R-:W-:Y:S02]  /*17a0*/  USEL UR45, UR21, UR9, !UP0 ;  /* 0x00000009152d7287 */ /* 0x000fe4000c000000 */
[----:B------:R-:W-:-:S03]  /*17b0*/  @UP3 USHF.R.U32.HI UR8, URZ, UR23, UR4 ;  /* 0x00000017ff083299 */ /* 0x000fc60008011604 */
[----:B------:R-:W-:Y:S02]  /*17c0*/  @UP0 USHF.R.U32.HI UR12, URZ, UR17, UR6 ;  /* 0x00000011ff0c0299 */ /* 0x000fe40008011606 */
[----:B------:R-:W-:Y:S02]  /*17d0*/  UIMAD.WIDE.U32 UR6, UR46, UR19, URZ ;  /* 0x000000132e0672a5 */ /* 0x000fe4000f8e00ff */
[----:B--2---:R-:W-:Y:S02]  /*17e0*/  UIMAD.WIDE.U32 UR4, UR8, UR14, URZ ;  /* 0x0000000e080472a5 */ /* 0x004fe4000f8e00ff */
[----:B------:R-:W-:-:S03]  /*17f0*/  UIMAD.WIDE.U32 UR10, UR12, UR14, URZ ;  /* 0x0000000e0c0a72a5 */ /* 0x000fc6000f8e00ff */
[----:B------:R-:W-:Y:S02]  /*1800*/  UMOV UR6, UR7 ;  /* 0x0000000700067c82 */ /* 0x000fe40008000000 */
[----:B------:R-:W-:Y:S01]  /*1810*/  UMOV UR4, UR5 ;  /* 0x0000000500047c82 */ /* 0x000fe20008000000 */
[----:B------:R-:W-:Y:S02]  /*1820*/  USHF.R.U32.HI UR6, URZ, UR23, UR6 ;  /* 0x00000017ff067299 */ /* 0x000fe40008011606 */
[----:B------:R-:W-:Y:S01]  /*1830*/  @UP2 USHF.R.U32.HI UR8, URZ, UR15, UR4 ;  /* 0x0000000fff082299 */ /* 0x000fe20008011604 */
[----:B------:R-:W-:Y:S01]  /*1840*/  UMOV UR5, UR11 ;  /* 0x0000000b00057c82 */ /* 0x000fe20008000000 */
[----:B------:R-:W-:Y:S02]  /*1850*/  USEL UR4, UR46, UR6, !UP3 ;  /* 0x000000062e047287 */ /* 0x000fe4000d800000 */
[----:B------:R-:W-:Y:S02]  /*1860*/  @UP2 USHF.R.U32.HI UR12, URZ, UR15, UR5 ;  /* 0x0000000fff0c2299 */ /* 0x000fe40008011605 */
[----:B------:R-:W-:-:S02]  /*1870*/  UIMAD UR5, UR8, UR20, URZ ;  /* 0x00000014080572a4 */ /* 0x000fc4000f8e02ff */
[----:B------:R-:W-:Y:S02]  /*1880*/  UIMAD UR8, UR12, UR20, URZ ;  /* 0x000000140c0872a4 */ /* 0x000fe4000f8e02ff */
[----:B------:R-:W-:Y:S02]  /*1890*/  UISETP.GE.AND UP0, UPT, UR4, UR5, UPT ;  /* 0x000000050400728c */ /* 0x000fe4000bf06270 */
[----:B------:R-:W-:Y:S02]  /*18a0*/  UIMAD.WIDE.U32 UR6, UR4, UR14, URZ ;  /* 0x0000000e040672a5 */ /* 0x000fe4000f8e00ff */
[----:B------:R-:W-:Y:S02]  /*18b0*/  UISETP.GE.OR UP0, UPT, UR45, UR8, UP0 ;  /* 0x000000082d00728c */ /* 0x000fe40008706670 */
[----:B------:R-:W-:Y:S02]  /*18c0*/  UIMAD.WIDE.U32 UR8, UR45, UR14, URZ ;  /* 0x0000000e2d0872a5 */ /* 0x000fe4000f8e00ff */
[----:B------:R-:W-:Y:S01]  /*18d0*/  UIADD3 UR8, UPT, UPT, -UR45, URZ, URZ ;  /* 0x000000ff2d087290 */ /* 0x000fe2000fffe1ff */
[----:B------:R-:W-:Y:S01]  /*18e0*/  UMOV UR5, UR7 ;  /* 0x0000000700057c82 */ /* 0x000fe20008000000 */
[----:B------:R-:W-:-:S02]  /*18f0*/  UIADD3 UR7, UPT, UPT, -UR4, URZ, URZ ;  /* 0x000000ff04077290 */ /* 0x000fc4000fffe1ff */
[----:B------:R-:W-:-:S03]  /*1900*/  USHF.R.U32.HI UR5, URZ, UR15, UR5 ;  /* 0x0000000fff057299 */ /* 0x000fc60008011605 */
[----:B------:R-:W-:Y:S01]  /*1910*/  @!UP0 UMOV UR6, UR9 ;  /* 0x0000000900068c82 */ /* 0x000fe20008000000 */
[----:B------:R-:W-:Y:S02]  /*1920*/  UIMAD UR46, UR18, UR7, UR46 ;  /* 0x00000007122e72a4 */ /* 0x000fe4000f8e022e */
[----:B------:R-:W-:Y:S02]  /*1930*/  USEL UR5, UR4, UR5, !UP2 ;  /* 0x0000000504057287 */ /* 0x000fe4000d000000 */
[----:B------:R-:W-:Y:S02]  /*1940*/  @!UP0 USHF.R.U32.HI UR6, URZ, UR15, UR6 ;  /* 0x0000000fff068299 */ /* 0x000fe40008011606 */
[----:B------:R-:W-:Y:S02]  /*1950*/  UIADD3 UR7, UPT, UPT, -UR5, URZ, URZ ;  /* 0x000000ff05077290 */ /* 0x000fe4000fffe1ff */
[----:B------:R-:W-:Y:S02]  /*1960*/  @!UP0 USEL UR6, UR45, UR6, !UP2 ;  /* 0x000000062d068287 */ /* 0x000fe4000d000000 */
[----:B------:R-:W-:-:S02]  /*1970*/  UIMAD UR7, UR20, UR7, UR4 ;  /* 0x00000007140772a4 */ /* 0x000fc4000f8e0204 */
[----:B------:R-:W-:Y:S02]  /*1980*/  @!UP0 UIADD3 UR5, UPT, UPT, UR5, -UR6, URZ ;  /* 0x8000000605058290 */ /* 0x000fe4000fffe0ff */
[----:B------:R-:W-:Y:S02]  /*1990*/  @!UP0 UIMAD UR7, UR7, UR12, UR6 ;  /* 0x0000000c070782a4 */ /* 0x000fe4000f8e0206 */
[----:B------:R-:W-:Y:S02]  /*19a0*/  @!UP0 UIMAD UR4, UR5, UR20, UR45 ;  /* 0x00000014050482a4 */ /* 0x000fe4000f8e022d */
[----:B------:R-:W-:Y:S02]  /*19b0*/  UIMAD UR5, UR22, UR8, UR21 ;  /* 0x00000008160572a4 */ /* 0x000fe4000f8e0215 */
[----:B------:R-:W-:Y:S01]  /*19c0*/  UIMAD UR46, UR4, UR18, UR46 ;  /* 0x00000012042e72a4 */ /* 0x000fe2000f8e022e */
[----:B------:R-:W-:Y:S02]  /*19d0*/  @!UP0 UMOV UR45, UR7 ;  /* 0x00000007002d8c82 */ /* 0x000fe40008000000 */
[----:B------:R-:W-:-:S12]  /*19e0*/  UIMAD UR45, UR45, UR22, UR5 ;  /* 0x000000162d2d72a4 */ /* 0x000fd8000f8e0205 */
.L_x_19:
[----:B------:R-:W-:Y:S02]  /*19f0*/  UISETP.NE.AND UP2, UPT, UR25, 0x1, UPT ;  /* 0x000000011900788c */ /* 0x000fe4000bf45270 */
[----:B------:R-:W-:Y:S02]  /*1a00*/  UISETP.NE.AND UP0, UPT, UR13, 0x2, UPT ;  /* 0x000000020d00788c */ /* 0x000fe4000bf05270 */
[----:B------:R-:W-:Y:S02]  /*1a10*/  ULOP3.LUT UR28, UR28, 0x400, URZ, 0xc0, !UPT ;  /* 0x000004001c1c7892 */ /* 0x000fe4000f8ec0ff */
[----:B------:R-:W-:-:S03]  /*1a20*/  USHF.L.U32 UR24, UR26, UR24, URZ ;  /* 0x000000181a187299 */ /* 0x000fc600080006ff */
[----:B------:R-:W-:Y:S09]  /*1a30*/  BRA.U UP2, `(.L_x_20) ;  /* 0x0000000102407547 */ /* 0x000ff2000b800000 */
[----:B------:R-:W2:Y:S01]  /*1a40*/  LDCU.128 UR8, c[0x0][0xb10] ;  /* 0x00016200ff0877ac */ /* 0x000ea20008000c00 */
[----:B------:R-:W3:Y:S01]  /*1a50*/  LDCU UR12, c[0x0][0xb0c] ;  /* 0x00016180ff0c77ac */ /* 0x000ee20008000800 */
[----:B------:R-:W4:Y:S01]  /*1a60*/  LDCU UR14, c[0x0][0xb20] ;  /* 0x00016400ff0e77ac */ /* 0x000f220008000800 */
[----:B--2---:R-:W-:Y:S02]  /*1a70*/  UIMAD.WIDE.U32 UR4, UR45, UR8, URZ ;  /* 0x000000082d0472a5 */ /* 0x004fe4000f8e00ff */
[----:B------:R-:W-:Y:S02]  /*1a80*/  UIMAD.WIDE.U32 UR6, UR46, UR11, URZ ;  /* 0x0000000b2e0672a5 */ /* 0x000fe4000f8e00ff */
[----:B---3--:R-:W-:Y:S02]  /*1a90*/  UISETP.NE.AND UP2, UPT, UR12, 0x1, UPT ;  /* 0x000000010c00788c */ /* 0x008fe4000bf45270 */
[----:B------:R-:W-:-:S03]  /*1aa0*/  USHF.R.U32.HI UR5, URZ, UR9, UR5 ;  /* 0x00000009ff057299 */ /* 0x000fc60008011605 */
[----:B------:R-:W-:Y:S01]  /*1ab0*/  UMOV UR4, UR7 ;  /* 0x0000000700047c82 */ /* 0x000fe20008000000 */
[----:B------:R-:W-:Y:S02]  /*1ac0*/  USEL UR5, UR45, UR5, !UP2 ;  /* 0x000000052d057287 */ /* 0x000fe4000d000000 */
[----:B------:R-:W-:Y:S02]  /*1ad0*/  UISETP.NE.AND UP2, UPT, UR10, 0x1, UPT ;  /* 0x000000010a00788c */ /* 0x000fe4000bf45270 */
[----:B----4-:R-:W-:-:S04]  /*1ae0*/  USHF.R.U32.HI UR4, URZ, UR14, UR4 ;  /* 0x0000000eff047299 */ /* 0x010fc80008011604 */
[----:B------:R-:W-:-:S04]  /*1af0*/  USEL UR4, UR46, UR4, !UP2 ;  /* 0x000000042e047287 */ /* 0x000fc8000d000000 */
[----:B------:R-:W-:Y:S02]  /*1b00*/  UIADD3 UR6, UPT, UPT, -UR4, UR5, URZ ;  /* 0x0000000504067290 */ /* 0x000fe4000fffe1ff */
[----:B------:R-:W-:Y:S02]  /*1b10*/  UIADD3 UR4, UPT, UPT, UR4, -UR5, URZ ;  /* 0x8000000504047290 */ /* 0x000fe4000fffe0ff */
[----:B------:R-:W-:Y:S02]  /*1b20*/  UIMAD UR46, UR6, UR10, UR46 ;  /* 0x0000000a062e72a4 */ /* 0x000fe4000f8e022e */
[----:B------:R-:W-:-:S12]  /*1b30*/  UIMAD UR45, UR4, UR12, UR45 ;  /* 0x0000000c042d72a4 */ /* 0x000fd8000f8e022d */
.L_x_20:
[----:B------:R-:W-:Y:S05]  /*1b40*/  BRA.U !UP6, `(.L_x_21) ;  /* 0x000000010e0c7547 */ /* 0x000fea000b800000 */
[----:B------:R-:W-:Y:S01]  /*1b50*/  UCGABAR_WAIT ;  /* 0x0000000000007dc7 */ /* 0x000fe20008000000 */
[----:B------:R-:W-:Y:S01]  /*1b60*/  CCTL.IVALL ;  /* 0x00000000ff00798f */ /* 0x000fe20002000000 */
[----:B------:R-:W-:Y:S05]  /*1b70*/  BRA `(.L_x_22) ;  /* 0x0000000000047947 */ /* 0x000fea0003800000 */
.L_x_21:
[----:B------:R-:W-:Y:S06]  /*1b80*/  BAR.SYNC.DEFER_BLOCKING 0x0 ;  /* 0x0000000000007b1d */ /* 0x000fec0000010000 */
.L_x_22:
[----:B------:R-:W-:Y:S05]  /*1b90*/  BRA.U UP0, `(.L_x_23) ;  /* 0x00000025005c7547 */ /* 0x000fea000b800000 */
[----:B------:R-:W2:Y:S01]  /*1ba0*/  LDCU UR6, c[0x0][0x38c] ;  /* 0x00007180ff0677ac */ /* 0x000ea20008000800 */
[----:B------:R-:W3:Y:S01]  /*1bb0*/  S2UR UR9, SR_CgaCtaId ;  /* 0x00000000000979c3 */ /* 0x000ee20000008800 */
[----:B------:R-:W-:Y:S01]  /*1bc0*/  PLOP3.LUT P1, PT, PT, PT, UP4, 0x80, 0x8 ;  /* 0x000000000008781c */ /* 0x000fe20003f2f048 */
[----:B------:R-:W-:Y:S01]  /*1bd0*/  IMAD.MOV.U32 R12, RZ, RZ, 0x1 ;  /* 0x00000001ff0c7424 */ /* 0x000fe200078e00ff */
[----:B------:R-:W-:Y:S01]  /*1be0*/  USHF.L.U32 UR7, UR21, 0x5, URZ ;  /* 0x0000000515077899 */ /* 0x000fe200080006ff */
[----:B------:R-:W-:Y:S01]  /*1bf0*/  ISETP.NE.AND P2, PT, R0, RZ, P3 ;  /* 0x000000ff0000720c */ /* 0x000fe20001f45270 */
[----:B------:R-:W-:Y:S01]  /*1c00*/  UMOV UR8, 0x400 ;  /* 0x0000040000087882 */ /* 0x000fe20000000000 */
[----:B------:R-:W-:Y:S01]  /*1c10*/  UISETP.NE.AND UP1, UPT, UR13, URZ, UPT ;  /* 0x000000ff0d00728c */ /* 0x000fe2000bf25270 */
[----:B------:R-:W-:Y:S02]  /*1c20*/  PLOP3.LUT P1, PT, P1, PT, PT, 0x8, 0x80 ;  /* 0x000000000080781c */ /* 0x000fe40000f2e170 */
[----:B------:R-:W-:Y:S01]  /*1c30*/  CS2R R10, SRZ ;  /* 0x00000000000a7805 */ /* 0x000fe2000001ff00 */
[----:B------:R-:W-:Y:S01]  /*1c40*/  IMAD.MOV.U32 R9, RZ, RZ, RZ ;  /* 0x000000ffff097224 */ /* 0x000fe200078e00ff */
[----:B------:R-:W-:Y:S01]  /*1c50*/  USHF.L.U32 UR49, UR21, 0x6, URZ ;  /* 0x0000000615317899 */ /* 0x000fe200080006ff */
[----:B------:R-:W-:Y:S01]  /*1c60*/  IMAD.MOV.U32 R8, RZ, RZ, 0x1 ;  /* 0x00000001ff087424 */ /* 0x000fe200078e00ff */
[----:B------:R-:W4:Y:S01]  /*1c70*/  LDCU UR39, c[0x0][0x370] ;  /* 0x00006e00ff2777ac */ /* 0x000f220008000800 */
[----:B------:R-:W-:-:S02]  /*1c80*/  USEL UR21, UR43, 0x2, UP1 ;  /* 0x000000022b157887 */ /* 0x000fc40008800000 */
[----:B--2---:R-:W-:Y:S02]  /*1c90*/  UIADD3 UR5, UPT, UPT, UR6, 0x3f, URZ ;  /* 0x0000003f06057890 */ /* 0x004fe4000fffe0ff */
[----:B------:R-:W-:Y:S02]  /*1ca0*/  UIADD3 UR48, UPT, UPT, UR6, 0x7e, URZ ;  /* 0x0000007e06307890 */ /* 0x000fe4000fffe0ff */
[----:B------:R-:W-:Y:S02]  /*1cb0*/  USHF.R.S32.HI UR4, URZ, 0x1f, UR5 ;  /* 0x0000001fff047899 */ /* 0x000fe40008011405 */
[----:B---3--:R-:W-:Y:S02]  /*1cc0*/  ULEA UR13, UR9, UR8, 0x18 ;  /* 0x00000008090d7291 */ /* 0x008fe4000f8ec0ff */
[----:B------:R-:W-:Y:S02]  /*1cd0*/  ULEA.HI UR4, UR4, UR5, URZ, 0x6 ;  /* 0x0000000504047291 */ /* 0x000fe4000f8f30ff */
[----:B------:R-:W-:-:S02]  /*1ce0*/  UIADD3 UR5, UPT, UPT, UR6, -0x1, URZ ;  /* 0xffffffff06057890 */ /* 0x000fc4000fffe0ff */
[----:B------:R-:W-:Y:S02]  /*1cf0*/  USHF.R.S32.HI UR41, URZ, 0x6, UR4 ;  /* 0x00000006ff297899 */ /* 0x000fe40008011404 */
[----:B------:R-:W-:Y:S02]  /*1d00*/  UISETP.GE.U32.AND UP2, UPT, UR5, -0x7f, UPT ;  /* 0xffffff810500788c */ /* 0x000fe4000bf46070 */
[----:B------:R-:W-:Y:S02]  /*1d10*/  UISETP.LT.U32.AND UP0, UPT, UR41, 0x24, UPT ;  /* 0x000000242900788c */ /* 0x000fe4000bf01070 */
[----:B------:R-:W-:Y:S02]  /*1d20*/  ULOP3.LUT UR5, UR7, 0x20, URZ, 0xc0, !UPT ;  /* 0x0000002007057892 */ /* 0x000fe4000f8ec0ff */
[----:B------:R-:W-:Y:S01]  /*1d30*/  USEL UR40, UR41, 0x24, UP0 ;  /* 0x0000002429287887 */ /* 0x000fe20008000000 */
[----:B------:R-:W2:Y:S03]  /*1d40*/  LDCU.64 UR26, c[0x0][0x348] ;  /* 0x00006900ff1a77ac */ /* 0x000ea60008000a00 */
[----:B------:R-:W-:-:S02]  /*1d50*/  UIADD3 UR4, UPT, UPT, UR40, -0x1, URZ ;  /* 0xffffffff28047890 */ /* 0x000fc4000fffe0ff */
[----:B------:R-:W-:Y:S01]  /*1d60*/  @UP2 UIADD3 UR4, UPT, UPT, UR40, URZ, URZ ;  /* 0x000000ff28042290 */ /* 0x000fe2000fffe0ff */
[----:B------:R-:W3:Y:S01]  /*1d70*/  LDCU UR38, c[0x0][0x374] ;  /* 0x00006e80ff2677ac */ /* 0x000ee20008000800 */
[----:B------:R-:W-:Y:S02]  /*1d80*/  UIADD3 UR30, UPT, UPT, UR13, 0x26600, UR28 ;  /* 0x000266000d1e7890 */ /* 0x000fe4000fffe01c */
[----:B------:R-:W-:Y:S02]  /*1d90*/  ULEA.HI UR44, UR28, UR5, URZ, 0x1a ;  /* 0x000000051c2c7291 */ /* 0x000fe4000f8fd0ff */
[----:B------:R-:W-:Y:S02]  /*1da0*/  UIADD3 UR47, UPT, UPT, UR41, -UR40, URZ ;  /* 0x80000028292f7290 */ /* 0x000fe4000fffe0ff */
[----:B------:R-:W-:Y:S02]  /*1db0*/  UIADD3 UR29, UPT, UPT, UR4, 0x1, URZ ;  /* 0x00000001041d7890 */ /* 0x000fe4000fffe0ff */
[----:B------:R-:W-:Y:S01]  /*1dc0*/  UIADD3 UR43, UPT, UPT, -UR4, URZ, URZ ;  /* 0x000000ff042b7290 */ /* 0x000fe2000fffe1ff */
[----:B----4-:R-:W-:-:S11]  /*1dd0*/  UMOV UR6, URZ ;  /* 0x000000ff00067c82 */ /* 0x010fd60008000000 */
.L_x_43:
[----:B------:R-:W4:Y:S02]  /*1de0*/  S2UR UR4, SR_CgaCtaId ;  /* 0x00000000000479c3 */ /* 0x000f240000008800 */
[----:B----4-:R-:W-:-:S09]  /*1df0*/  UISETP.NE.AND UP0, UPT, UR4, URZ, UPT ;  /* 0x000000ff0400728c */ /* 0x010fd2000bf05270 */
[----:B------:R-:W-:Y:S05]  /*1e00*/  BRA.U UP0, `(.L_x_24) ;  /* 0x0000000100287547 */ /* 0x000fea000b800000 */
[----:B------:R-:W-:Y:S02]  /*1e10*/  LEA R0, R9, UR13, 0x3 ;  /* 0x0000000d09007c11 */ /* 0x000fe4000f8e18ff */
[----:B------:R-:W-:-:S04]  /*1e20*/  SHF.L.U32 R2, R8, 0x1f, RZ ;  /* 0x0000001f08027819 */ /* 0x000fc800000006ff */
[----:B------:R-:W4:Y:S02]  /*1e30*/  SYNCS.PHASECHK.TRANS64.TRYWAIT P0, [R0+URZ+0x2d0], R2 ;  /* 0x0002d002000075a7 */ /* 0x000f2400080011ff */
[----:B----4-:R-:W-:Y:S05]  /*1e40*/  @!P0 BRA `(.L_x_25) ;  /* 0x0000006400688947 */ /* 0x010fea0003800000 */
.L_x_146:
[----:B------:R-:W-:Y:S01]  /*1e50*/  VIADD R9, R9, 0x1 ;  /* 0x0000000109097836 */ /* 0x000fe20000000000 */
[----:B------:R4:W-:Y:S04]  /*1e60*/  SYNCS.ARRIVE.TRANS64.A1T0 RZ, [R0+URZ+0x2c0], RZ ;  /* 0x0002c0ff00ff79a7 */ /* 0x0009e800081000ff */
[----:B------:R-:W-:-:S04]  /*1e70*/  ISETP.NE.AND P0, PT, R9, 0x2, PT ;  /* 0x000000020900780c */ /* 0x000fc80003f05270 */
[----:B------:R-:W-:Y:S02]  /*1e80*/  SEL R9, R9, RZ, P0 ;  /* 0x000000ff09097207 */ /* 0x000fe40000000000 */
[----:B----4-:R-:W-:-:S04]  /*1e90*/  SEL R0, RZ, 0x1, P0 ;  /* 0x00000001ff007807 */ /* 0x010fc80000000000 */
[----:B------:R-:W-:-:S07]  /*1ea0*/  LOP3.LUT R8, R8, R0, RZ, 0x3c, !PT ;  /* 0x0000000008087212 */ /* 0x000fce00078e3cff */
.L_x_24:
[----:B------:R-:W-:Y:S01]  /*1eb0*/  ULEA UR4, UR6, UR13, 0x3 ;  /* 0x0000000d06047291 */ /* 0x000fe2000f8e18ff */
[----:B------:R-:W-:Y:S01]  /*1ec0*/  SHF.L.U32 R0, R12, 0x1f, RZ ;  /* 0x0000001f0c007819 */ /* 0x000fe200000006ff */
[----:B------:R-:W-:Y:S02]  /*1ed0*/  UISETP.GE.U32.AND UP0, UPT, UR48, 0x7f, UPT ;  /* 0x0000007f3000788c */ /* 0x000fe4000bf06070 */
[----:B------:R-:W-:Y:S01]  /*1ee0*/  ULEA UR19, UR46, UR44, 0x6 ;  /* 0x0000002c2e137291 */ /* 0x000fe2000f8e30ff */
[----:B------:R-:W-:-:S04]  /*1ef0*/  UMOV UR7, URZ ;  /* 0x000000ff00077c82 */ /* 0x000fc80008000000 */
[----:B------:R4:W1:Y:S01]  /*1f00*/  SYNCS.PHASECHK.TRANS64.TRYWAIT P0, [UR4+0x120], R0 ;  /* 0x00012000ff0075a7 */ /* 0x0008620008001104 */
[----:B------:R-:W-:-:S04]  /*1f10*/  ULEA.HI UR4, UR45, UR45, URZ, 0x1 ;  /* 0x0000002d2d047291 */ /* 0x000fc8000f8f08ff */
[----:B------:R-:W-:-:S04]  /*1f20*/  USHF.L.U32 UR4, UR4, 0x6, URZ ;  /* 0x0000000604047899 */ /* 0x000fc800080006ff */
[----:B------:R-:W-:-:S04]  /*1f30*/  ULOP3.LUT UR35, UR4, 0xffffff80, URZ, 0xc0, !UPT ;  /* 0xffffff8004237892 */ /* 0x000fc8000f8ec0ff */
[----:B------:R-:W-:Y:S01]  /*1f40*/  ULOP3.LUT UR35, UR35, 0x40, UR49, 0xf8, !UPT ;  /* 0x0000004023237892 */ /* 0x000fe2000f8ef831 */
[----:B------:R-:W-:Y:S11]  /*1f50*/  BRA.U !UP0, `(.L_x_26) ;  /* 0x0000000108c47547 */ /* 0x000ff6000b800000 */
[----:B------:R-:W-:Y:S01]  /*1f60*/  UMOV UR10, UR43 ;  /* 0x0000002b000a7c82 */ /* 0x000fe20008000000 */
[----:B------:R-:W-:Y:S01]  /*1f70*/  UMOV UR4, UR6 ;  /* 0x0000000600047c82 */ /* 0x000fe20008000000 */
[----:B------:R-:W-:-:S05]  /*1f80*/  UMOV UR34, URZ ;  /* 0x000000ff00227c82 */ /* 0x000fca0008000000 */
.L_x_32:
[----:B------:R-:W-:Y:S01]  /*1f90*/  ULEA UR33, UR4, UR13, 0x3 ;  /* 0x0000000d04217291 */ /* 0x000fe2000f8e18ff */
[----:B------:R-:W-:Y:S01]  /*1fa0*/  @P3 MOV R2, 0x3000 ;  /* 0x0000300000023802 */ /* 0x000fe20000000f00 */
[----:B-12---:R-:W-:Y:S10]  /*1fb0*/  @P0 BRA `(.L_x_27) ;  /* 0x00000000000c0947 */ /* 0x006ff40003800000 */
[----:B------:R-:W-:-:S04]  /*1fc0*/  SHF.L.U32 R3, R12, 0x1f, RZ ;  /* 0x0000001f0c037819 */ /* 0x000fc800000006ff */
[----:B------:R-:W1:Y:S02]  /*1fd0*/  SYNCS.PHASECHK.TRANS64.TRYWAIT P0, [UR33+0x120], R3 ;  /* 0x00012003ff0075a7 */ /* 0x000e640008001121 */
[----:B-1----:R-:W-:Y:S05]  /*1fe0*/  @!P0 BRA `(.L_x_28) ;  /* 0x0000006400148947 */ /* 0x002fea0003800000 */
.L_x_27:
[----:B------:R1:W-:Y:S01]  /*1ff0*/  @P3 SYNCS.ARRIVE.TRANS64 RZ, [UR33], R2 ;  /* 0x00000002ffff39a7 */ /* 0x0003e20008000021 */
[----:B------:R-:W-:Y:S02]  /*2000*/  ULOP3.LUT UR5, UR21, 0x2, URZ, 0xfc, !UPT ;  /* 0x0000000215057892 */ /* 0x000fe4000f8efcff */
[----:B------:R-:W-:Y:S02]  /*2010*/  UIADD3 UR10, UPT, UPT, UR10, 0x1, URZ ;  /* 0x000000010a0a7890 */ /* 0x000fe4000fffe0ff */
[----:B------:R-:W-:Y:S02]  /*2020*/  UISETP.NE.AND UP0, UPT, UR5, 0x2, UPT ;  /* 0x000000020500788c */ /* 0x000fe4000bf05270 */
[----:B------:R-:W-:-:S07]  /*2030*/  UISETP.NE.AND UP2, UPT, UR10, 0x1, UPT ;  /* 0x000000010a00788c */ /* 0x000fce000bf45270 */
[----:B------:R-:W-:Y:S05]  /*2040*/  BRA.U UP0, `(.L_x_29) ;  /* 0x0000000100047547 */ /* 0x000fea000b800000 */
[----:B--23--:R-:W-:Y:S05]  /*2050*/  BPT.TRAP 0x1 ;  /* 0x000000040000795c */ /* 0x00cfea0000300000 */
.L_x_29:
[----:B------:R-:W-:Y:S04]  /*2060*/  BSSY.RECONVERGENT B0, `(.L_x_30) ;  /* 0x0000003000007945 */ /* 0x000fe80003800200 */
[----:B------:R-:W-:Y:S05]  /*2070*/  @!P2 BRA `(.L_x_31) ;  /* 0x000000000004a947 */ /* 0x000fea0003800000 */
[----:B--23--:R-:W-:Y:S05]  /*2080*/  BPT.TRAP 0x1 ;  /* 0x000000040000795c */ /* 0x00cfea0000300000 */
.L_x_31:
[----:B--23--:R-:W-:Y:S05]  /*2090*/  BSYNC.RECONVERGENT B0 ;  /* 0x0000000000007941 */ /* 0x00cfea0003800200 */
.L_x_30:
[----:B------:R-:W-:Y:S02]  /*20a0*/  UIADD3 UR5, UPT, UPT, UR4, 0x1, URZ ;  /* 0x0000000104057890 */ /* 0x000fe4000fffe0ff */
[----:B------:R-:W-:Y:S02]  /*20b0*/  ULEA UR32, UR4, UR13, 0xc ;  /* 0x0000000d04207291 */ /* 0x000fe4000f8e60ff */
[----:B------:R-:W-:Y:S02]  /*20c0*/  UISETP.NE.AND UP0, UPT, UR5, 0x24, UPT ;  /* 0x000000240500788c */ /* 0x000fe4000bf05270 */
[----:B------:R-:W-:Y:S02]  /*20d0*/  UIADD3 UR8, UP1, UPT, UR26, 0x80, URZ ;  /* 0x000000801a087890 */ /* 0x000fe4000ff3e0ff */
[----:B------:R-:W-:Y:S02]  /*20e0*/  USEL UR7, URZ, 0x1, UP0 ;  /* 0x00000001ff077887 */ /* 0x000fe40008000000 */
[----:B------:R-:W-:-:S02]  /*20f0*/  USEL UR6, UR5, URZ, UP0 ;  /* 0x000000ff05067287 */ /* 0x000fc40008000000 */
[----:B------:R-:W-:Y:S02]  /*2100*/  ULEA UR16, UR4, UR28, 0xb ;  /* 0x0000001c04107291 */ /* 0x000fe4000f8e58ff */
[----:B------:R-:W-:Y:S01]  /*2110*/  ULEA UR5, UR6, UR13, 0x3 ;  /* 0x0000000d06057291 */ /* 0x000fe2000f8e18ff */
[----:B------:R-:W-:Y:S01]  /*2120*/  LOP3.LUT R12, R12, UR7, RZ, 0x3c, !PT ;  /* 0x000000070c0c7c12 */ /* 0x000fe2000f8e3cff */
[----:B------:R-:W-:Y:S02]  /*2130*/  UIADD3 UR4, UP0, UPT, UR26, 0x180, URZ ;  /* 0x000001801a047890 */ /* 0x000fe4000ff1e0ff */
[----:B------:R-:W-:Y:S01]  /*2140*/  ULOP3.LUT UR33, UR33, 0xfefffff8, URZ, 0xc0, !UPT ;  /* 0xfefffff821217892 */ /* 0x000fe2000f8ec0ff */
[----:B-1--4-:R-:W-:Y:S01]  /*2150*/  SHF.L.U32 R0, R12, 0x1f, RZ ;  /* 0x0000001f0c007819 */ /* 0x012fe200000006ff */
[----:B------:R-:W-:Y:S02]  /*2160*/  UIADD3.X UR9, UPT, UPT, URZ, UR27, URZ, UP1, !UPT ;  /* 0x0000001bff097290 */ /* 0x000fe40008ffe4ff */
[----:B------:R-:W-:Y:S01]  /*2170*/  UIADD3 UR32, UPT, UPT, UR32, 0x2600, URZ ;  /* 0x0000260020207890 */ /* 0x000fe2000fffe0ff */
[----:B------:R1:W2:Y:S01]  /*2180*/  SYNCS.PHASECHK.TRANS64.TRYWAIT P0, [UR5+0x120], R0 ;  /* 0x00012000ff0075a7 */ /* 0x0002a20008001105 */
[----:B------:R-:W-:-:S02]  /*2190*/  UIADD3 UR16, UPT, UPT, UR13, 0x26600, UR16 ;  /* 0x000266000d107890 */ /* 0x000fc4000fffe010 */
[----:B------:R-:W-:Y:S02]  /*21a0*/  UIADD3.X UR5, UPT, UPT, URZ, UR27, URZ, UP0, !UPT ;  /* 0x0000001bff057290 */ /* 0x000fe400087fe4ff */
[----:B------:R-:W-:Y:S01]  /*21b0*/  UPRMT UR7, URZ, 0x5410, UR24 ;  /* 0x00005410ff077896 */ /* 0x000fe20008000018 */
[----:B------:R-:W-:Y:S01]  /*21c0*/  UMOV UR14, 0x0 ;  /* 0x00000000000e7882 */ /* 0x000fe20000000000 */
[----:B------:R-:W-:Y:S01]  /*21d0*/  UMOV UR15, 0x10000000 ;  /* 0x10000000000f7882 */ /* 0x000fe20000000000 */
[----:B------:R-:W-:Y:S01]  /*21e0*/  UMOV UR18, UR34 ;  /* 0x0000002200127c82 */ /* 0x000fe20008000000 */
[----:B------:R-:W-:Y:S01]  /*21f0*/  UMOV UR20, UR36 ;  /* 0x0000002400147c82 */ /* 0x000fe20008000000 */
[----:B------:R-:W-:Y:S01]  /*2200*/  UMOV UR17, UR33 ;  /* 0x0000002100117c82 */ /* 0x000fe20008000000 */
[----:B------:R3:W-:Y:S03]  /*2210*/  UTMALDG.3D.2CTA [UR32], [UR8], desc[UR14] ;  /* 0x00000e20080075b4 */ /* 0x0007e60008211000 */
[----:B------:R4:W-:Y:S01]  /*2220*/  UTMALDG.3D.MULTICAST.2CTA [UR16], [UR4], UR7, desc[UR14] ;  /* 0x00000e10040073b4 */ /* 0x0009e20008211807 */
[----:B---3--:R-:W-:Y:S01]  /*2230*/  UIADD3 UR34, UPT, UPT, UR34, 0x40, URZ ;  /* 0x0000004022227890 */ /* 0x008fe2000fffe0ff */
[----:B----4-:R-:W-:Y:S01]  /*2240*/  UMOV UR7, UR29 ;  /* 0x0000001d00077c82 */ /* 0x010fe20008000000 */
[----:B------:R-:W-:Y:S01]  /*2250*/  UMOV UR4, UR6 ;  /* 0x0000000600047c82 */ /* 0x000fe20008000000 */
[----:B------:R-:W-:Y:S09]  /*2260*/  BRA.U UP2, `(.L_x_32) ;  /* 0xfffffffd02487547 */ /* 0x000ff2000b83ffff */
.L_x_26:
[----:B------:R-:W-:Y:S01]  /*2270*/  ULEA UR4, UR6, UR13, 0x3 ;  /* 0x0000000d06047291 */ /* 0x000fe2000f8e18ff */
[----:B-1--4-:R-:W-:Y:S01]  /*2280*/  SHF.L.U32 R0, R12, 0x1f, RZ ;  /* 0x0000001f0c007819 */ /* 0x012fe200000006ff */
[----:B------:R-:W-:Y:S01]  /*2290*/  @!P1 SYNCS.ARRIVE.TRANS64.A1T0 RZ, [UR13+0x258], RZ ;  /* 0x000258ffffff99a7 */ /* 0x000fe2000810000d */
[----:B------:R-:W-:-:S06]  /*22a0*/  UISETP.GT.AND UP0, UPT, UR41, UR40, UPT ;  /* 0x000000282900728c */ /* 0x000fcc000bf04270 */
[----:B--2---:R1:W2:Y:S03]  /*22b0*/  SYNCS.PHASECHK.TRANS64.TRYWAIT P0, [UR4+0x120], R0 ;  /* 0x00012000ff0075a7 */ /* 0x0042a60008001104 */
[----:B------:R-:W-:Y:S05]  /*22c0*/  BRA.U !UP0, `(.L_x_33) ;  /* 0x0000000108c07547 */ /* 0x000fea000b800000 */
[----:B------:R-:W-:Y:S01]  /*22d0*/  UIADD3 UR25, UPT, UPT, UR47, UR7, URZ ;  /* 0x000000072f197290 */ /* 0x000fe2000fffe0ff */
[----:B------:R-:W-:-:S11]  /*22e0*/  UMOV UR4, UR6 ;  /* 0x0000000600047c82 */ /* 0x000fd60008000000 */
.L_x_39:
[----:B------:R-:W-:Y:S01]  /*22f0*/  ULEA UR9, UR4, UR13, 0x3 ;  /* 0x0000000d04097291 */ /* 0x000fe2000f8e18ff */
[----:B--2---:R-:W-:Y:S01]  /*2300*/  @P3 MOV R2, 0x3000 ;  /* 0x0000300000023802 */ /* 0x004fe20000000f00 */
[----:B-12-4-:R-:W-:Y:S10]  /*2310*/  @P0 BRA `(.L_x_34) ;  /* 0x00000000000c0947 */ /* 0x016ff40003800000 */
[----:B------:R-:W-:-:S04]  /*2320*/  SHF.L.U32 R3, R12, 0x1f, RZ ;  /* 0x0000001f0c037819 */ /* 0x000fc800000006ff */
[----:B------:R-:W2:Y:S02]  /*2330*/  SYNCS.PHASECHK.TRANS64.TRYWAIT P0, [UR9+0x120], R3 ;  /* 0x00012003ff0075a7 */ /* 0x000ea40008001109 */
[----:B--2---:R-:W-:Y:S05]  /*2340*/  @!P0 BRA `(.L_x_35) ;  /* 0x0000006000548947 */ /* 0x004fea0003800000 */
.L_x_34:
[----:B------:R2:W-:Y:S01]  /*2350*/  @P3 SYNCS.ARRIVE.TRANS64 RZ, [UR9], R2 ;  /* 0x00000002ffff39a7 */ /* 0x0005e20008000009 */
[----:B------:R-:W-:-:S04]  /*2360*/  ULOP3.LUT UR5, UR21, 0x2, URZ, 0xfc, !UPT ;  /* 0x0000000215057892 */ /* 0x000fc8000f8efcff */
[----:B------:R-:W-:-:S09]  /*2370*/  UISETP.NE.AND UP0, UPT, UR5, 0x2, UPT ;  /* 0x000000020500788c */ /* 0x000fd2000bf05270 */
[----:B------:R-:W-:Y:S05]  /*2380*/  BRA.U UP0, `(.L_x_36) ;  /* 0x0000000100047547 */ /* 0x000fea000b800000 */
[----:B---3--:R-:W-:Y:S05]  /*2390*/  BPT.TRAP 0x1 ;  /* 0x000000040000795c */ /* 0x008fea0000300000 */
.L_x_36:
[----:B------:R-:W-:Y:S04]  /*23a0*/  BSSY.RECONVERGENT B0, `(.L_x_37) ;  /* 0x0000003000007945 */ /* 0x000fe80003800200 */
[----:B------:R-:W-:Y:S05]  /*23b0*/  @!P2 BRA `(.L_x_38) ;  /* 0x000000000004a947 */ /* 0x000fea0003800000 */
[----:B---3--:R-:W-:Y:S05]  /*23c0*/  BPT.TRAP 0x1 ;  /* 0x000000040000795c */ /* 0x008fea0000300000 */
.L_x_38:
[----:B---3--:R-:W-:Y:S05]  /*23d0*/  BSYNC.RECONVERGENT B0 ;  /* 0x0000000000007941 */ /* 0x008fea0003800200 */
.L_x_37:
[----:B------:R-:W-:Y:S02]  /*23e0*/  UIADD3 UR5, UPT, UPT, UR4, 0x1, URZ ;  /* 0x0000000104057890 */ /* 0x000fe4000fffe0ff */
[----:B------:R-:W-:Y:S02]  /*23f0*/  USHF.L.U32 UR10, UR7, 0x6, URZ ;  /* 0x00000006070a7899 */ /* 0x000fe400080006ff */
[----:B------:R-:W-:Y:S02]  /*2400*/  UISETP.NE.AND UP0, UPT, UR5, 0x24, UPT ;  /* 0x000000240500788c */ /* 0x000fe4000bf05270 */
[----:B------:R-:W-:Y:S02]  /*2410*/  UIADD3 UR7, UPT, UPT, UR7, 0x1, URZ ;  /* 0x0000000107077890 */ /* 0x000fe4000fffe0ff */
[----:B------:R-:W-:Y:S02]  /*2420*/  USEL UR8, URZ, 0x1, UP0 ;  /* 0x00000001ff087887 */ /* 0x000fe40008000000 */
[----:B------:R-:W-:-:S02]  /*2430*/  USEL UR6, UR5, URZ, UP0 ;  /* 0x000000ff05067287 */ /* 0x000fc40008000000 */
[----:B------:R-:W-:Y:S02]  /*2440*/  UIADD3 UR22, UP0, UPT, UR26, 0x180, URZ ;  /* 0x000001801a167890 */ /* 0x000fe4000ff1e0ff */
[----:B------:R-:W-:Y:S01]  /*2450*/  LOP3.LUT R12, R12, UR8, RZ, 0x3c, !PT ;  /* 0x000000080c0c7c12 */ /* 0x000fe2000f8e3cff */
[----:B------:R-:W-:Y:S02]  /*2460*/  ULEA UR8, UR4, UR13, 0xc ;  /* 0x0000000d04087291 */ /* 0x000fe4000f8e60ff */
[----:B------:R-:W-:Y:S01]  /*2470*/  UIADD3 UR14, UP1, UPT, UR26, 0x80, URZ ;  /* 0x000000801a0e7890 */ /* 0x000fe2000ff3e0ff */
[----:B-1----:R-:W-:Y:S01]  /*2480*/  SHF.L.U32 R0, R12, 0x1f, RZ ;  /* 0x0000001f0c007819 */ /* 0x002fe200000006ff */
[----:B------:R-:W-:Y:S02]  /*2490*/  UIADD3.X UR23, UPT, UPT, URZ, UR27, URZ, UP0, !UPT ;  /* 0x0000001bff177290 */ /* 0x000fe400087fe4ff */
[----:B------:R-:W-:Y:S02]  /*24a0*/  UISETP.NE.AND UP0, UPT, UR7, UR25, UPT ;  /* 0x000000190700728c */ /* 0x000fe4000bf05270 */
[----:B------:R-:W-:-:S02]  /*24b0*/  ULEA UR5, UR6, UR13, 0x3 ;  /* 0x0000000d06057291 */ /* 0x000fc4000f8e18ff */
[----:B------:R-:W-:Y:S02]  /*24c0*/  ULOP3.LUT UR9, UR9, 0xfefffff8, URZ, 0xc0, !UPT ;  /* 0xfefffff809097892 */ /* 0x000fe4000f8ec0ff */
[----:B------:R-:W-:Y:S02]  /*24d0*/  ULEA UR16, UR4, UR30, 0xb ;  /* 0x0000001e04107291 */ /* 0x000fe4000f8e58ff */
[----:B------:R-:W-:Y:S02]  /*24e0*/  UIADD3 UR8, UPT, UPT, UR8, 0x2600, URZ ;  /* 0x0000260008087890 */ /* 0x000fe4000fffe0ff */
[----:B------:R-:W-:Y:S01]  /*24f0*/  UIADD3.X UR15, UPT, UPT, URZ, UR27, URZ, UP1, !UPT ;  /* 0x0000001bff0f7290 */ /* 0x000fe20008ffe4ff */
[----:B------:R4:W1:Y:S01]  /*2500*/  SYNCS.PHASECHK.TRANS64.TRYWAIT P0, [UR5+0x120], R0 ;  /* 0x00012000ff0075a7 */ /* 0x0008620008001105 */
[----:B------:R-:W-:Y:S01]  /*2510*/  UPRMT UR4, URZ, 0x5410, UR24 ;  /* 0x00005410ff047896 */ /* 0x000fe20008000018 */
[----:B------:R-:W-:Y:S01]  /*2520*/  UMOV UR32, 0x0 ;  /* 0x0000000000207882 */ /* 0x000fe20000000000 */
[----:B------:R-:W-:Y:S01]  /*2530*/  UMOV UR33, 0x10000000 ;  /* 0x1000000000217882 */ /* 0x000fe20000000000 */
[----:B------:R-:W-:Y:S01]  /*2540*/  UMOV UR11, UR35 ;  /* 0x00000023000b7c82 */ /* 0x000fe20008000000 */
[----:B------:R-:W-:Y:S01]  /*2550*/  UMOV UR12, UR36 ;  /* 0x00000024000c7c82 */ /* 0x000fe20008000000 */
[----:B------:R-:W-:Y:S01]  /*2560*/  UMOV UR20, UR36 ;  /* 0x0000002400147c82 */ /* 0x000fe20008000000 */
[----:B------:R-:W-:Y:S01]  /*2570*/  UMOV UR17, UR9 ;  /* 0x0000000900117c82 */ /* 0x000fe20008000000 */
[----:B------:R-:W-:Y:S01]  /*2580*/  UMOV UR18, UR10 ;  /* 0x0000000a00127c82 */ /* 0x000fe20008000000 */
[----:B------:R-:W-:Y:S01]  /*2590*/  UTMALDG.3D.2CTA [UR8], [UR14], desc[UR32] ;  /* 0x000020080e0075b4 */ /* 0x000fe20008211000 */
[----:B------:R3:W-:Y:S02]  /*25a0*/  UTMALDG.3D.MULTICAST.2CTA [UR16], [UR22], UR4, desc[UR32] ;  /* 0x00002010160073b4 */ /* 0x0007e40008211804 */
[----:B---3--:R-:W-:Y:S01]  /*25b0*/  UMOV UR4, UR6 ;  /* 0x0000000600047c82 */ /* 0x008fe20008000000 */
[----:B------:R-:W-:Y:S05]  /*25c0*/  BRA.U UP0, `(.L_x_39) ;  /* 0xfffffffd00487547 */ /* 0x000fea000b83ffff */
.L_x_33:
[C---:B------:R-:W-:Y:S01]  /*25d0*/  LEA R3, R11.reuse, UR13, 0x3 ;  /* 0x0000000d0b037c11 */ /* 0x040fe2000f8e18ff */
[----:B------:R-:W-:Y:S01]  /*25e0*/  NOP ;  /* 0x0000000000007918 */ /* 0x000fe20000000000 */
[----:B-1--4-:R-:W-:Y:S02]  /*25f0*/  SHF.L.U32 R0, R10, 0x1f, RZ ;  /* 0x0000001f0a007819 */ /* 0x012fe400000006ff */
[----:B------:R-:W-:Y:S02]  /*2600*/  LEA R4, R11, UR13, 0x4 ;  /* 0x0000000d0b047c11 */ /* 0x000fe4000f8e20ff */
[----:B--2---:R-:W1:Y:S02]  /*2610*/  SYNCS.PHASECHK.TRANS64.TRYWAIT P0, [R3+URZ+0x260], R0 ;  /* 0x00026000030075a7 */ /* 0x004e6400080011ff */
[----:B-1----:R-:W-:Y:S05]  /*2620*/  @!P0 BRA `(.L_x_40) ;  /* 0x0000005c00b48947 */ /* 0x002fea0003800000 */
.L_x_149:
[----:B------:R-:W2:Y:S01]  /*2630*/  LDS.128 R4, [R4+0x2f0] ;  /* 0x0002f00004047984 */ /* 0x000ea20000000c00 */
[----:B------:R-:W-:Y:S01]  /*2640*/  UISETP.GE.AND UP0, UPT, UR42, 0x1, UPT ;  /* 0x000000012a00788c */ /* 0x000fe2000bf06270 */
[----:B------:R-:W-:Y:S01]  /*2650*/  @!PT LDS RZ, [RZ] ;  /* 0x00000000fffff984 */ /* 0x000fe20000000800 */
[----:B------:R-:W-:Y:S01]  /*2660*/  @!PT LDS RZ, [RZ] ;  /* 0x00000000fffff984 */ /* 0x000fe20000000800 */
[----:B------:R-:W-:Y:S01]  /*2670*/  @!PT LDS RZ, [RZ] ;  /* 0x00000000fffff984 */ /* 0x000fe20000000800 */
[----:B------:R-:W-:Y:S01]  /*2680*/  @!PT LDS RZ, [RZ] ;  /* 0x00000000fffff984 */ /* 0x000fe20000000800 */
[----:B------:R4:W-:Y:S06]  /*2690*/  MEMBAR.ALL.CTA ;  /* 0x0000000000007992 */ /* 0x0009ec0000008000 */
[----:B----4-:R-:W4:Y:S01]  /*26a0*/  FENCE.VIEW.ASYNC.S ;  /* 0x00000000000073c6 */ /* 0x010f220000000000 */
[----:B--2---:R-:W-:-:S13]  /*26b0*/  LOP3.LUT P0, RZ, R6, 0x1, RZ, 0xc0, !PT ;  /* 0x0000000106ff7812 */ /* 0x004fda000780c0ff */
[----:B----4-:R-:W-:Y:S01]  /*26c0*/  VOTEU.ANY UP1, P0 ;  /* 0x0000000000ff7886 */ /* 0x010fe20000020100 */
[----:B------:R-:W-:-:S13]  /*26d0*/  PLOP3.LUT P0, PT, PT, PT, UP1, 0x80, 0x8 ;  /* 0x000000000008781c */ /* 0x000fda0003f0f018 */
[----:B-1----:R-:W-:Y:S02]  /*26e0*/  @P0 LOP3.LUT R0, R5, 0xffff, RZ, 0xc0, !PT ;  /* 0x0000ffff05000812 */ /* 0x002fe400078ec0ff */
[----:B------:R-:W-:Y:S02]  /*26f0*/  @P0 MOV R2, R4 ;  /* 0x0000000400020202 */ /* 0x000fe40000000f00 */
[----:B------:R-:W-:Y:S01]  /*2700*/  @P0 R2UR UR5, R0 ;  /* 0x00000000000502ca */ /* 0x000fe200000e0000 */
[----:B------:R-:W-:Y:S01]  /*2710*/  VIADD R0, R3, 0x270 ;  /* 0x0000027003007836 */ /* 0x000fe20000000000 */
[----:B------:R-:W-:Y:S02]  /*2720*/  @P0 SHF.R.U32.HI R4, RZ, 0x10, R5 ;  /* 0x00000010ff040819 */ /* 0x000fe40000011605 */
[----:B------:R-:W-:Y:S02]  /*2730*/  @P0 R2UR UR7, R2 ;  /* 0x00000000020702ca */ /* 0x000fe400000e0000 */
[----:B------:R-:W-:-:S02]  /*2740*/  PRMT R0, RZ, 0x654, R0 ;  /* 0x00000654ff007816 */ /* 0x000fc40000000000 */
[----:B------:R-:W-:Y:S02]  /*2750*/  @P0 R2UR UR4, R4 ;  /* 0x00000000040402ca */ /* 0x000fe400000e0000 */
[----:B------:R1:W-:Y:S03]  /*2760*/  SYNCS.ARRIVE.TRANS64.RED.A1T0 RZ, [R0+URZ], RZ ;  /* 0x000000ff00ff79a7 */ /* 0x0003e600081004ff */
[----:B------:R-:W-:-:S04]  /*2770*/  @UP1 UMOV UR31, UR5 ;  /* 0x00000005001f1c82 */ /* 0x000fc80008000000 */
[----:B------:R-:W-:-:S04]  /*2780*/  @UP1 UMOV UR37, UR7 ;  /* 0x0000000700251c82 */ /* 0x000fc80008000000 */
[----:B------:R-:W-:Y:S01]  /*2790*/  @UP1 UMOV UR36, UR4 ;  /* 0x0000000400241c82 */ /* 0x000fe20008000000 */
[----:B------:R-:W-:Y:S05]  /*27a0*/  BRA.U !UP0, `(.L_x_41) ;  /* 0x0000000108d47547 */ /* 0x000fea000b800000 */
[----:B------:R-:W3:Y:S01]  /*27b0*/  LDCU.128 UR16, c[0x0][0xb10] ;  /* 0x00016200ff1077ac */ /* 0x000ee20008000c00 */
[----:B------:R-:W2:Y:S01]  /*27c0*/  LDCU UR12, c[0x0][0xb20] ;  /* 0x00016400ff0c77ac */ /* 0x000ea20008000800 */
[----:B------:R-:W4:Y:S01]  /*27d0*/  LDCU UR20, c[0x0][0xb0c] ;  /* 0x00016180ff1477ac */ /* 0x000f220008000800 */
[----:B------:R-:W1:Y:S01]  /*27e0*/  LDCU.64 UR8, c[0x0][0xb28] ;  /* 0x00016500ff0877ac */ /* 0x000e620008000a00 */
[----:B------:R-:W-:Y:S02]  /*27f0*/  UISETP.NE.AND UP3, UPT, UR42, 0x1, UPT ;  /* 0x000000012a00788c */ /* 0x000fe4000bf65270 */
[----:B---3--:R-:W-:Y:S02]  /*2800*/  UIMAD.WIDE.U32 UR10, UR38, UR19, URZ ;  /* 0x00000013260a72a5 */ /* 0x008fe4000f8e00ff */
[----:B------:R-:W-:Y:S02]  /*2810*/  UIMAD.WIDE.U32 UR4, UR39, UR16, URZ ;  /* 0x00000010270472a5 */ /* 0x000fe4000f8e00ff */
[----:B------:R-:W-:-:S02]  /*2820*/  UISETP.NE.AND UP0, UPT, UR18, 0x1, UPT ;  /* 0x000000011200788c */ /* 0x000fc4000bf05270 */
[----:B------:R-:W-:Y:S01]  /*2830*/  UIMAD.WIDE.U32 UR22, UR31, UR19, URZ ;  /* 0x000000131f1672a5 */ /* 0x000fe2000f8e00ff */
[----:B------:R-:W-:Y:S02]  /*2840*/  UMOV UR10, UR11 ;  /* 0x0000000b000a7c82 */ /* 0x000fe40008000000 */
[----:B------:R-:W-:Y:S01]  /*2850*/  UMOV UR4, UR5 ;  /* 0x0000000500047c82 */ /* 0x000fe20008000000 */
[----:B--2---:R-:W-:Y:S02]  /*2860*/  USHF.R.U32.HI UR10, URZ, UR12, UR10 ;  /* 0x0000000cff0a7299 */ /* 0x004fe4000801160a */
[----:B----4-:R-:W-:Y:S02]  /*2870*/  UISETP.NE.AND UP2, UPT, UR20, 0x1, UPT ;  /* 0x000000011400788c */ /* 0x010fe4000bf45270 */
[----:B------:R-:W-:Y:S02]  /*2880*/  USHF.R.U32.HI UR4, URZ, UR17, UR4 ;  /* 0x00000011ff047299 */ /* 0x000fe40008011604 */
[----:B------:R-:W-:-:S02]  /*2890*/  USEL UR5, UR38, UR10, !UP0 ;  /* 0x0000000a26057287 */ /* 0x000fc4000c000000 */
[----:B------:R-:W-:Y:S02]  /*28a0*/  USEL UR7, UR39, UR4, !UP2 ;  /* 0x0000000427077287 */ /* 0x000fe4000d000000 */
[----:B-1----:R-:W-:Y:S01]  /*28b0*/  UIMAD.WIDE.U32 UR10, UR5, UR8, URZ ;  /* 0x00000008050a72a5 */ /* 0x002fe2000f8e00ff */
[----:B------:R-:W-:Y:S01]  /*28c0*/  UMOV UR4, UR23 ;  /* 0x0000001700047c82 */ /* 0x000fe20008000000 */
[----:B------:R-:W-:Y:S02]  /*28d0*/  UIMAD.WIDE.U32 UR14, UR37, UR16, URZ ;  /* 0x00000010250e72a5 */ /* 0x000fe4000f8e00ff */
[----:B------:R-:W-:-:S03]  /*28e0*/  UIMAD.WIDE.U32 UR22, UR7, UR8, URZ ;  /* 0x00000008071672a5 */ /* 0x000fc6000f8e00ff */
[----:B------:R-:W-:Y:S01]  /*28f0*/  UMOV UR10, UR11 ;  /* 0x0000000b000a7c82 */ /* 0x000fe20008000000 */
[----:B------:R-:W-:Y:S02]  /*2900*/  USHF.R.U32.HI UR4, URZ, UR12, UR4 ;  /* 0x0000000cff047299 */ /* 0x000fe40008011604 */
[----:B------:R-:W-:Y:S01]  /*2910*/  @UP3 USHF.R.U32.HI UR5, URZ, UR9, UR10 ;  /* 0x00000009ff053299 */ /* 0x000fe2000801160a */
[----:B------:R-:W-:Y:S01]  /*2920*/  UMOV UR14, UR15 ;  /* 0x0000000f000e7c82 */ /* 0x000fe20008000000 */
[----:B------:R-:W-:Y:S01]  /*2930*/  UMOV UR22, UR23 ;  /* 0x0000001700167c82 */ /* 0x000fe20008000000 */
[----:B------:R-:W-:Y:S02]  /*2940*/  USHF.R.U32.HI UR17, URZ, UR17, UR14 ;  /* 0x00000011ff117299 */ /* 0x000fe4000801160e */
[----:B------:R-:W-:Y:S02]  /*2950*/  USEL UR4, UR31, UR4, !UP0 ;  /* 0x000000041f047287 */ /* 0x000fe4000c000000 */
[----:B------:R-:W-:-:S02]  /*2960*/  @UP3 USHF.R.U32.HI UR7, URZ, UR9, UR22 ;  /* 0x00000009ff073299 */ /* 0x000fc40008011616 */
[----:B------:R-:W-:Y:S02]  /*2970*/  UIMAD UR10, UR42, UR5, URZ ;  /* 0x000000052a0a72a4 */ /* 0x000fe4000f8e02ff */
[----:B------:R-:W-:Y:S02]  /*2980*/  USEL UR5, UR37, UR17, !UP2 ;  /* 0x0000001125057287 */ /* 0x000fe4000d000000 */
[----:B------:R-:W-:Y:S02]  /*2990*/  UIMAD UR12, UR42, UR7, URZ ;  /* 0x000000072a0c72a4 */ /* 0x000fe4000f8e02ff */
[----:B------:R-:W-:Y:S02]  /*29a0*/  UISETP.GE.AND UP0, UPT, UR4, UR10, UPT ;  /* 0x0000000a0400728c */ /* 0x000fe4000bf06270 */
[----:B------:R-:W-:Y:S02]  /*29b0*/  UIMAD.WIDE.U32 UR10, UR4, UR8, URZ ;  /* 0x00000008040a72a5 */ /* 0x000fe4000f8e00ff */
[----:B------:R-:W-:-:S02]  /*29c0*/  UISETP.GE.OR UP0, UPT, UR5, UR12, UP0 ;  /* 0x0000000c0500728c */ /* 0x000fc40008706670 */
[----:B------:R-:W-:Y:S02]  /*29d0*/  UIMAD.WIDE.U32 UR14, UR5, UR8, URZ ;  /* 0x00000008050e72a5 */ /* 0x000fe4000f8e00ff */
[----:B------:R-:W-:Y:S01]  /*29e0*/  UIADD3 UR12, UPT, UPT, -UR5, URZ, URZ ;  /* 0x000000ff050c7290 */ /* 0x000fe2000fffe1ff */
[----:B------:R-:W-:Y:S01]  /*29f0*/  UMOV UR10, UR11 ;  /* 0x0000000b000a7c82 */ /* 0x000fe20008000000 */
[----:B------:R-:W-:Y:S02]  /*2a00*/  UIADD3 UR11, UPT, UPT, -UR4, URZ, URZ ;  /* 0x000000ff040b7290 */ /* 0x000fe4000fffe1ff */
        /* <DEDUP_REMOVED lines=15> */
.L_x_41:
[----:B------:R-:W2:Y:S02]  /*2b00*/  LDCU UR4, c[0x0][0xb30] ;  /* 0x00016600ff0477ac */ /* 0x000ea40008000800 */
[----:B--2---:R-:W-:-:S09]  /*2b10*/  UISETP.NE.AND UP0, UPT, UR4, 0x1, UPT ;  /* 0x000000010400788c */ /* 0x004fd2000bf05270 */
[----:B------:R-:W-:Y:S05]  /*2b20*/  BRA.U UP0, `(.L_x_42) ;  /* 0x0000000100447547 */ /* 0x000fea000b800000 */
[----:B------:R-:W2:Y:S01]  /*2b30*/  LDCU.128 UR16, c[0x0][0xb10] ;  /* 0x00016200ff1077ac */ /* 0x000ea20008000c00 */
[----:B------:R-:W4:Y:S01]  /*2b40*/  LDCU UR10, c[0x0][0xb0c] ;  /* 0x00016180ff0a77ac */ /* 0x000f220008000800 */
[----:B------:R-:W1:Y:S01]  /*2b50*/  LDCU UR7, c[0x0][0xb20] ;  /* 0x00016400ff0777ac */ /* 0x000e620008000800 */
[----:B--2---:R-:W-:Y:S02]  /*2b60*/  UIMAD.WIDE.U32 UR8, UR37, UR16, URZ ;  /* 0x00000010250872a5 */ /* 0x004fe4000f8e00ff */
[----:B------:R-:W-:Y:S02]  /*2b70*/  UIMAD.WIDE.U32 UR4, UR31, UR19, URZ ;  /* 0x000000131f0472a5 */ /* 0x000fe4000f8e00ff */
[----:B----4-:R-:W-:Y:S02]  /*2b80*/  UISETP.NE.AND UP2, UPT, UR10, 0x1, UPT ;  /* 0x000000010a00788c */ /* 0x010fe4000bf45270 */
[----:B------:R-:W-:Y:S01]  /*2b90*/  UISETP.NE.AND UP0, UPT, UR18, 0x1, UPT ;  /* 0x000000011200788c */ /* 0x000fe2000bf05270 */
[----:B------:R-:W-:-:S02]  /*2ba0*/  UMOV UR8, UR9 ;  /* 0x0000000900087c82 */ /* 0x000fc40008000000 */
[----:B------:R-:W-:Y:S01]  /*2bb0*/  UMOV UR4, UR5 ;  /* 0x0000000500047c82 */ /* 0x000fe20008000000 */
[----:B------:R-:W-:Y:S02]  /*2bc0*/  USHF.R.U32.HI UR17, URZ, UR17, UR8 ;  /* 0x00000011ff117299 */ /* 0x000fe40008011608 */
[----:B-1----:R-:W-:Y:S02]  /*2bd0*/  USHF.R.U32.HI UR4, URZ, UR7, UR4 ;  /* 0x00000007ff047299 */ /* 0x002fe40008011604 */
[----:B------:R-:W-:Y:S02]  /*2be0*/  USEL UR5, UR37, UR17, !UP2 ;  /* 0x0000001125057287 */ /* 0x000fe4000d000000 */
[----:B------:R-:W-:-:S04]  /*2bf0*/  USEL UR4, UR31, UR4, !UP0 ;  /* 0x000000041f047287 */ /* 0x000fc8000c000000 */
[----:B------:R-:W-:Y:S02]  /*2c00*/  UIADD3 UR7, UPT, UPT, UR5, -UR4, URZ ;  /* 0x8000000405077290 */ /* 0x000fe4000fffe0ff */
[----:B------:R-:W-:Y:S02]  /*2c10*/  UIADD3 UR4, UPT, UPT, -UR5, UR4, URZ ;  /* 0x0000000405047290 */ /* 0x000fe4000fffe1ff */
[----:B------:R-:W-:Y:S02]  /*2c20*/  UIMAD UR31, UR7, UR18, UR31 ;  /* 0x00000012071f72a4 */ /* 0x000fe4000f8e021f */
[----:B------:R-:W-:-:S12]  /*2c30*/  UIMAD UR37, UR4, UR10, UR37 ;  /* 0x0000000a042572a4 */ /* 0x000fd8000f8e0225 */
.L_x_42:
[----:B------:R-:W-:Y:S01]  /*2c40*/  VIADD R11, R11, 0x1 ;  /* 0x000000010b0b7836 */ /* 0x000fe20000000000 */
[----:B------:R-:W-:Y:S01]  /*2c50*/  PLOP3.LUT P1, PT, PT, PT, PT, 0x80, 0x8 ;  /* 0x000000000008781c */ /* 0x000fe20003f2f070 */
[----:B------:R-:W-:Y:S02]  /*2c60*/  UIADD3 UR45, UPT, UPT, UR37, UR55, URZ ;  /* 0x00000037252d7290 */ /* 0x000fe4000fffe0ff */
[----:B------:R-:W-:Y:S01]  /*2c70*/  UIADD3 UR46, UPT, UPT, UR31, UR59, URZ ;  /* 0x0000003b1f2e7290 */ /* 0x000fe2000fffe0ff */
[----:B------:R-:W-:-:S04]  /*2c80*/  ISETP.NE.AND P0, PT, R11, 0x2, PT ;  /* 0x000000020b00780c */ /* 0x000fc80003f05270 */
[----:B-1----:R-:W-:Y:S02]  /*2c90*/  SEL R0, RZ, 0x1, P0 ;  /* 0x00000001ff007807 */ /* 0x002fe40000000000 */
[----:B------:R-:W-:Y:S02]  /*2ca0*/  SEL R11, R11, RZ, P0 ;  /* 0x000000ff0b0b7207 */ /* 0x000fe40000000000 */
[----:B------:R-:W-:Y:S01]  /*2cb0*/  LOP3.LUT R10, R10, R0, RZ, 0x3c, !PT ;  /* 0x000000000a0a7212 */ /* 0x000fe200078e3cff */
[----:B------:R-:W-:Y:S06]  /*2cc0*/  BRA.U UP1, `(.L_x_43) ;  /* 0xfffffff101447547 */ /* 0x000fec000b83ffff */
[----:B------:R-:W-:Y:S01]  /*2cd0*/  UIADD3 UR13, UPT, UPT, UR13, 0x120, URZ ;  /* 0x000001200d0d7890 */ /* 0x000fe2000fffe0ff */
[----:B------:R-:W-:-:S03]  /*2ce0*/  SHF.L.U32 R2, R12, 0x1f, RZ ;  /* 0x0000001f0c027819 */ /* 0x000fc600000006ff */
[----:B------:R-:W-:-:S09]  /*2cf0*/  ULEA UR4, UR6, UR13, 0x3 ;  /* 0x0000000d06047291 */ /* 0x000fd2000f8e18ff */
[----:B------:R-:W1:Y:S02]  /*2d00*/  SYNCS.PHASECHK.TRANS64.TRYWAIT P0, [UR4], R2 ;  /* 0x00000002ff0075a7 */ /* 0x000e640008001104 */
[----:B-1----:R-:W-:Y:S05]  /*2d10*/  @!P0 BRA `(.L_x_44) ;  /* 0x00000058000c8947 */ /* 0x002fea0003800000 */
.L_x_151:
[----:B------:R-:W-:-:S04]  /*2d20*/  UIADD3 UR4, UPT, UPT, UR6, 0x1, URZ ;  /* 0x0000000106047890 */ /* 0x000fc8000fffe0ff */
[----:B------:R-:W-:-:S04]  /*2d30*/  UISETP.NE.AND UP0, UPT, UR4, 0x24, UPT ;  /* 0x000000240400788c */ /* 0x000fc8000bf05270 */
[----:B------:R-:W-:Y:S02]  /*2d40*/  USEL UR6, URZ, 0x1, UP0 ;  /* 0x00000001ff067887 */ /* 0x000fe40008000000 */
[----:B------:R-:W-:-:S04]  /*2d50*/  USEL UR4, UR4, URZ, UP0 ;  /* 0x000000ff04047287 */ /* 0x000fc80008000000 */
[----:B------:R-:W-:Y:S01]  /*2d60*/  ULEA UR5, UR4, UR13, 0x3 ;  /* 0x0000000d04057291 */ /* 0x000fe2000f8e18ff */
[----:B-1----:R-:W-:-:S04]  /*2d70*/  LOP3.LUT R2, R12, UR6, RZ, 0x3c, !PT ;  /* 0x000000060c027c12 */ /* 0x002fc8000f8e3cff */
[----:B------:R-:W-:-:S04]  /*2d80*/  SHF.L.U32 R3, R2, 0x1f, RZ ;  /* 0x0000001f02037819 */ /* 0x000fc800000006ff */
[----:B------:R-:W1:Y:S02]  /*2d90*/  SYNCS.PHASECHK.TRANS64.TRYWAIT P0, [UR5], R3 ;  /* 0x00000003ff0075a7 */ /* 0x000e640008001105 */
[----:B-1----:R-:W-:Y:S05]  /*2da0*/  @!P0 BRA `(.L_x_45) ;  /* 0x0000005800008947 */ /* 0x002fea0003800000 */
.L_x_153:
[----:B------:R-:W-:-:S04]  /*2db0*/  UIADD3 UR4, UPT, UPT, UR4, 0x1, URZ ;  /* 0x0000000104047890 */ /* 0x000fc8000fffe0ff */
[----:B------:R-:W-:-:S04]  /*2dc0*/  UISETP.NE.AND UP0, UPT, UR4, 0x24, UPT ;  /* 0x000000240400788c */ /* 0x000fc8000bf05270 */
[----:B------:R-:W-:Y:S02]  /*2dd0*/  USEL UR6, URZ, 0x1, UP0 ;  /* 0x00000001ff067887 */ /* 0x000fe40008000000 */
[----:B------:R-:W-:-:S04]  /*2de0*/  USEL UR4, UR4, URZ, UP0 ;  /* 0x000000ff04047287 */ /* 0x000fc80008000000 */
[----:B------:R-:W-:Y:S01]  /*2df0*/  ULEA UR5, UR4, UR13, 0x3 ;  /* 0x0000000d04057291 */ /* 0x000fe2000f8e18ff */
[----:B------:R-:W-:-:S04]  /*2e00*/  LOP3.LUT R2, R2, UR6, RZ, 0x3c, !PT ;  /* 0x0000000602027c12 */ /* 0x000fc8000f8e3cff */
[----:B-1----:R-:W-:-:S04]  /*2e10*/  SHF.L.U32 R3, R2, 0x1f, RZ ;  /* 0x0000001f02037819 */ /* 0x002fc800000006ff */
[----:B------:R-:W1:Y:S02]  /*2e20*/  SYNCS.PHASECHK.TRANS64.TRYWAIT P0, [UR5], R3 ;  /* 0x00000003ff0075a7 */ /* 0x000e640008001105 */
[----:B-1----:R-:W-:Y:S05]  /*2e30*/  @!P0 BRA `(.L_x_46) ;  /* 0x0000005400f48947 */ /* 0x002fea0003800000 */
.L_x_155:
        /* <DEDUP_REMOVED lines=9> */
.L_x_157:
        /* <DEDUP_REMOVED lines=9> */
.L_x_159:
        /* <DEDUP_REMOVED lines=9> */
.L_x_161:
        /* <DEDUP_REMOVED lines=9> */
.L_x_163:
        /* <DEDUP_REMOVED lines=9> */
.L_x_165:
        /* <DEDUP_REMOVED lines=9> */
.L_x_167:
        /* <DEDUP_REMOVED lines=9> */
.L_x_169:
        /* <DEDUP_REMOVED lines=9> */
.L_x_171:
        /* <DEDUP_REMOVED lines=9> */
.L_x_173:
        /* <DEDUP_REMOVED lines=9> */
.L_x_175:
        /* <DEDUP_REMOVED lines=9> */
.L_x_177:
        /* <DEDUP_REMOVED lines=9> */
.L_x_179:
        /* <DEDUP_REMOVED lines=9> */
.L_x_181:
        /* <DEDUP_REMOVED lines=9> */
.L_x_183:
        /* <DEDUP_REMOVED lines=9> */
.L_x_185:
        /* <DEDUP_REMOVED lines=9> */
.L_x_187:
        /* <DEDUP_REMOVED lines=9> */
.L_x_189:
        /* <DEDUP_REMOVED lines=9> */
.L_x_191:
        /* <DEDUP_REMOVED lines=9> */
.L_x_193:
        /* <DEDUP_REMOVED lines=9> */
.L_x_195:
        /* <DEDUP_REMOVED lines=9> */
.L_x_197:
        /* <DEDUP_REMOVED lines=9> */
.L_x_199:
        /* <DEDUP_REMOVED lines=9> */
.L_x_201:
        /* <DEDUP_REMOVED lines=9> */
.L_x_203:
        /* <DEDUP_REMOVED lines=9> */
.L_x_205:
        /* <DEDUP_REMOVED lines=9> */
.L_x_207:
        /* <DEDUP_REMOVED lines=9> */
.L_x_209:
        /* <DEDUP_REMOVED lines=9> */
.L_x_211:
        /* <DEDUP_REMOVED lines=9> */
.L_x_213:
        /* <DEDUP_REMOVED lines=9> */
.L_x_215:
        /* <DEDUP_REMOVED lines=9> */
.L_x_217:
        /* <DEDUP_REMOVED lines=9> */
.L_x_219:
[----:B------:R-:W-:-:S04]  /*4040*/  UIADD3 UR4, UPT, UPT, UR4, 0x1, URZ ;  /* 0x0000000104047890 */ /* 0x000fc8000fffe0ff */
[----:B------:R-:W-:-:S04]  /*4050*/  UISETP.NE.AND UP0, UPT, UR4, 0x24, UPT ;  /* 0x000000240400788c */ /* 0x000fc8000bf05270 */
[----:B------:R-:W-:Y:S02]  /*4060*/  USEL UR5, URZ, 0x1, UP0 ;  /* 0x00000001ff057887 */ /* 0x000fe40008000000 */
[----:B------:R-:W-:-:S04]  /*4070*/  USEL UR4, UR4, URZ, UP0 ;  /* 0x000000ff04047287 */ /* 0x000fc80008000000 */
[----:B------:R-:W-:Y:S01]  /*4080*/  ULEA UR4, UR4, UR13, 0x3 ;  /* 0x0000000d04047291 */ /* 0x000fe2000f8e18ff */
[----:B------:R-:W-:-:S04]  /*4090*/  LOP3.LUT R2, R2, UR5, RZ, 0x3c, !PT ;  /* 0x0000000502027c12 */ /* 0x000fc8000f8e3cff */
[----:B------:R-:W-:Y:S01]  /*40a0*/  SHF.L.U32 R2, R2, 0x1f, RZ ;  /* 0x0000001f02027819 */ /* 0x000fe200000006ff */
[----:B-1----:R-:W-:-:S07]  /*40b0*/  IMAD.U32 R0, RZ, RZ, UR4 ;  /* 0x00000004ff007e24 */ /* 0x002fce000f8e00ff */
.L_x_79:
[----:B-1----:R1:W2:Y:S02]  /*40c0*/  SYNCS.PHASECHK.TRANS64.TRYWAIT P0, [R0+URZ], R2 ;  /* 0x00000002000075a7 */ /* 0x0022a400080011ff */
[----:B--2---:R-:W-:Y:S05]  /*40d0*/  @!P0 NANOSLEEP.SYNCS 0x989680 ;  /* 0x009896800000895d */ /* 0x004fea0003900000 */
[----:B------:R-:W2:Y:S02]  /*40e0*/  @!P0 SYNCS.PHASECHK.TRANS64 P0, [R0+URZ], R2 ;  /* 0x00000002000085a7 */ /* 0x000ea400080010ff */
[----:B--23--:R-:W-:Y:S05]  /*40f0*/  @P0 EXIT ;  /* 0x000000000000094d */ /* 0x00cfea0003800000 */
[----:B------:R-:W-:Y:S05]  /*4100*/  BRA `(.L_x_79) ;  /* 0xfffffffc00ec7947 */ /* 0x000fea000383ffff */
.L_x_23:
[----:B------:R-:W2:Y:S02]  /*4110*/  S2UR UR4, SR_CgaCtaId ;  /* 0x00000000000479c3 */ /* 0x000ea40000008800 */
[----:B--2---:R-:W-:-:S04]  /*4120*/  UISETP.NE.AND UP0, UPT, UR4, URZ, UPT ;  /* 0x000000ff0400728c */ /* 0x004fc8000bf05270 */
[----:B------:R-:W-:-:S09]  /*4130*/  UISETP.NE.OR UP0, UPT, UR13, 0x1, UP0 ;  /* 0x000000010d00788c */ /* 0x000fd20008705670 */
[----:B------:R-:W-:Y:S05]  /*4140*/  BRA.U UP0, `(.L_x_80) ;  /* 0x00000005004c7547 */ /* 0x000fea000b800000 */
[----:B------:R-:W2:Y:S01]  /*4150*/  S2UR UR5, SR_CgaCtaId ;  /* 0x00000000000579c3 */ /* 0x000ea20000008800 */
[----:B------:R-:W-:Y:S01]  /*4160*/  UMOV UR4, 0x400 ;  /* 0x0000040000047882 */ /* 0x000fe20000000000 */
[----:B------:R-:W-:Y:S01]  /*4170*/  ISETP.GE.U32.AND P2, PT, R0, 0x4, PT ;  /* 0x000000040000780c */ /* 0x000fe20003f46070 */
[----:B------:R-:W-:Y:S01]  /*4180*/  IMAD.MOV.U32 R12, RZ, RZ, 0x1 ;  /* 0x00000001ff0c7424 */ /* 0x000fe200078e00ff */
[----:B------:R-:W-:Y:S02]  /*4190*/  CS2R R10, SRZ ;  /* 0x00000000000a7805 */ /* 0x000fe4000001ff00 */
[----:B------:R-:W-:Y:S01]  /*41a0*/  CS2R R8, SRZ ;  /* 0x0000000000087805 */ /* 0x000fe2000001ff00 */
[----:B--2---:R-:W-:-:S03]  /*41b0*/  ULEA UR6, UR5, UR4, 0x18 ;  /* 0x0000000405067291 */ /* 0x004fc6000f8ec0ff */
[----:B------:R-:W-:-:S09]  /*41c0*/  UMOV UR5, URZ ;  /* 0x000000ff00057c82 */ /* 0x000fd20008000000 */
.L_x_84:
[----:B------:R-:W-:Y:S02]  /*41d0*/  LEA R2, R8, UR6, 0x3 ;  /* 0x0000000608027c11 */ /* 0x000fe4000f8e18ff */
[----:B------:R-:W-:-:S03]  /*41e0*/  SHF.L.U32 R4, R9, 0x1f, RZ ;  /* 0x0000001f09047819 */ /* 0x000fc600000006ff */
[----:B------:R-:W-:Y:S01]  /*41f0*/  VIADD R5, R2, 0x2d0 ;  /* 0x000002d002057836 */ /* 0x000fe20000000000 */
[----:B------:R-:W2:Y:S02]  /*4200*/  SYNCS.PHASECHK.TRANS64.TRYWAIT P0, [R2+URZ+0x2c0], R4 ;  /* 0x0002c004020075a7 */ /* 0x000ea400080011ff */
[----:B--2---:R-:W-:Y:S05]  /*4210*/  @!P0 BRA `(.L_x_81) ;  /* 0x0000005000148947 */ /* 0x004fea0003800000 */
.L_x_220:
[----:B------:R-:W-:Y:S01]  /*4220*/  ULEA UR4, UR5, UR6, 0x3 ;  /* 0x0000000605047291 */ /* 0x000fe2000f8e18ff */
[----:B--2---:R-:W-:Y:S01]  /*4230*/  PRMT R2, RZ, 0x654, R5 ;  /* 0x00000654ff027816 */ /* 0x004fe20000000005 */
[----:B------:R-:W-:Y:S01]  /*4240*/  @!P2 IMAD.MOV.U32 R4, RZ, RZ, 0x10 ;  /* 0x00000010ff04a424 */ /* 0x000fe200078e00ff */
[----:B------:R-:W-:Y:S01]  /*4250*/  SHF.L.U32 R5, R12, 0x1f, RZ ;  /* 0x0000001f0c057819 */ /* 0x000fe200000006ff */
[----:B------:R-:W-:Y:S01]  /*4260*/  UIADD3 UR7, UPT, UPT, UR4, 0x260, URZ ;  /* 0x0000026004077890 */ /* 0x000fe2000fffe0ff */
[----:B------:R2:W-:Y:S05]  /*4270*/  SYNCS.ARRIVE.TRANS64.RED.A1T0 RZ, [R2+URZ], RZ ;  /* 0x000000ff02ff79a7 */ /* 0x0005ea00081004ff */
[----:B------:R-:W-:Y:S01]  /*4280*/  IMAD.U32 R6, RZ, RZ, UR7 ;  /* 0x00000007ff067e24 */ /* 0x000fe2000f8e00ff */
[----:B------:R-:W3:Y:S04]  /*4290*/  SYNCS.PHASECHK.TRANS64.TRYWAIT P0, [UR4+0x270], R5 ;  /* 0x00027005ff0075a7 */ /* 0x000ee80008001104 */
[----:B------:R-:W-:Y:S01]  /*42a0*/  PRMT R6, R0, 0x654, R6 ;  /* 0x0000065400067816 */ /* 0x000fe20000000006 */
[----:B--23--:R-:W-:Y:S06]  /*42b0*/  @!P0 BRA `(.L_x_82) ;  /* 0x0000005000008947 */ /* 0x00cfec0003800000 */
.L_x_222:
[----:B------:R-:W-:Y:S01]  /*42c0*/  ULEA UR8, UR5, UR6, 0x4 ;  /* 0x0000000605087291 */ /* 0x000fe2000f8e20ff */
[----:B------:R-:W-:Y:S01]  /*42d0*/  SEL R3, R6, R3, !P2 ;  /* 0x0000000306037207 */ /* 0x000fe20005000000 */
[----:B------:R-:W-:Y:S01]  /*42e0*/  UIADD3 UR9, UPT, UPT, UR4, 0x260, URZ ;  /* 0x0000026004097890 */ /* 0x000fe2000fffe0ff */
[----:B--2---:R-:W-:Y:S01]  /*42f0*/  LEA R2, R11, UR6, 0x3 ;  /* 0x000000060b027c11 */ /* 0x004fe2000f8e18ff */
[----:B------:R-:W-:Y:S01]  /*4300*/  UIADD3 UR8, UPT, UPT, UR8, 0x2f0, URZ ;  /* 0x000002f008087890 */ /* 0x000fe2000fffe0ff */
[----:B------:R2:W-:Y:S01]  /*4310*/  @!P2 SYNCS.ARRIVE.TRANS64.RED RZ, [R3+URZ], R4 ;  /* 0x0000000403ffa9a7 */ /* 0x0005e200080004ff */
[----:B------:R-:W-:Y:S01]  /*4320*/  UIADD3 UR4, UPT, UPT, UR5, 0x1, URZ ;  /* 0x0000000105047890 */ /* 0x000fe2000fffe0ff */
[----:B------:R-:W-:-:S03]  /*4330*/  VIADD R8, R8, 0x1 ;  /* 0x0000000108087836 */ /* 0x000fc60000000000 */
[----:B------:R-:W-:Y:S02]  /*4340*/  UISETP.NE.AND UP0, UPT, UR4, 0x2, UPT ;  /* 0x000000020400788c */ /* 0x000fe4000bf05270 */
[----:B------:R-:W-:Y:S01]  /*4350*/  ISETP.NE.AND P0, PT, R8, 0x2, PT ;  /* 0x000000020800780c */ /* 0x000fe20003f05270 */
[----:B------:R-:W-:Y:S06]  /*4360*/  UGETNEXTWORKID.BROADCAST [UR8], [UR9] ;  /* 0x00000000080073ca */ /* 0x000fec0008000100 */
[----:B------:R-:W-:Y:S02]  /*4370*/  USEL UR7, URZ, 0x1, UP0 ;  /* 0x00000001ff077887 */ /* 0x000fe40008000000 */
[----:B------:R-:W-:-:S04]  /*4380*/  USEL UR5, UR4, URZ, UP0 ;  /* 0x000000ff04057287 */ /* 0x000fc80008000000 */
[----:B------:R-:W-:Y:S02]  /*4390*/  LOP3.LUT R12, R12, UR7, RZ, 0x3c, !PT ;  /* 0x000000070c0c7c12 */ /* 0x000fe4000f8e3cff */
[----:B--2---:R-:W-:-:S04]  /*43a0*/  SHF.L.U32 R4, R10, 0x1f, RZ ;  /* 0x0000001f0a047819 */ /* 0x004fc800000006ff */
[----:B------:R-:W2:Y:S02]  /*43b0*/  SYNCS.PHASECHK.TRANS64.TRYWAIT P1, [R2+URZ+0x260], R4 ;  /* 0x00026004020075a7 */ /* 0x000ea400080211ff */
[----:B--2---:R-:W-:Y:S05]  /*43c0*/  @!P1 BRA `(.L_x_83) ;  /* 0x0000004c00d49947 */ /* 0x004fea0003800000 */
.L_x_223:
[C---:B--2---:R-:W-:Y:S01]  /*43d0*/  LEA R4, R11.reuse, UR6, 0x4 ;  /* 0x000000060b047c11 */ /* 0x044fe2000f8e20ff */
[----:B------:R-:W-:Y:S01]  /*43e0*/  VIADD R2, R2, 0x270 ;  /* 0x0000027002027836 */ /* 0x000fe20000000000 */
[----:B------:R-:W-:Y:S01]  /*43f0*/  SEL R8, R8, RZ, P0 ;  /* 0x000000ff08087207 */ /* 0x000fe20000000000 */
[----:B------:R-:W-:-:S03]  /*4400*/  VIADD R11, R11, 0x1 ;  /* 0x000000010b0b7836 */ /* 0x000fc60000000000 */
[----:B------:R-:W2:Y:S01]  /*4410*/  LDS.128 R4, [R4+0x2f0] ;  /* 0x0002f00004047984 */ /* 0x000ea20000000c00 */
[----:B------:R-:W-:Y:S02]  /*4420*/  PRMT R2, RZ, 0x654, R2 ;  /* 0x00000654ff027816 */ /* 0x000fe40000000002 */
[C---:B------:R-:W-:Y:S01]  /*4430*/  ISETP.NE.AND P1, PT, R11.reuse, 0x2, PT ;  /* 0x000000020b00780c */ /* 0x040fe20003f25270 */
[----:B------:R-:W-:Y:S01]  /*4440*/  @!PT LDS RZ, [RZ] ;  /* 0x00000000fffff984 */ /* 0x000fe20000000800 */
[----:B------:R-:W-:Y:S01]  /*4450*/  @!PT LDS RZ, [RZ] ;  /* 0x00000000fffff984 */ /* 0x000fe20000000800 */
[----:B------:R-:W-:Y:S01]  /*4460*/  @!PT LDS RZ, [RZ] ;  /* 0x00000000fffff984 */ /* 0x000fe20000000800 */
[----:B------:R-:W-:Y:S01]  /*4470*/  @!PT LDS RZ, [RZ] ;  /* 0x00000000fffff984 */ /* 0x000fe20000000800 */
[----:B------:R3:W-:Y:S06]  /*4480*/  MEMBAR.ALL.CTA ;  /* 0x0000000000007992 */ /* 0x0007ec0000008000 */
[----:B---3--:R-:W3:Y:S01]  /*4490*/  FENCE.VIEW.ASYNC.S ;  /* 0x00000000000073c6 */ /* 0x008ee20000000000 */
[----:B------:R-:W-:Y:S01]  /*44a0*/  SEL R11, R11, RZ, P1 ;  /* 0x000000ff0b0b7207 */ /* 0x000fe20000800000 */
[----:B---3--:R3:W-:Y:S01]  /*44b0*/  SYNCS.ARRIVE.TRANS64.RED.A1T0 RZ, [R2+URZ], RZ ;  /* 0x000000ff02ff79a7 */ /* 0x0087e200081004ff */
[----:B--2---:R-:W-:-:S02]  /*44c0*/  LOP3.LUT P3, RZ, R6, 0x1, RZ, 0xc0, !PT ;  /* 0x0000000106ff7812 */ /* 0x004fc4000786c0ff */
[----:B------:R-:W-:-:S04]  /*44d0*/  SEL R4, RZ, 0x1, P1 ;  /* 0x00000001ff047807 */ /* 0x000fc80000800000 */
[----:B------:R-:W-:Y:S02]  /*44e0*/  LOP3.LUT R10, R10, R4, RZ, 0x3c, !PT ;  /* 0x000000040a0a7212 */ /* 0x000fe400078e3cff */
[----:B---3--:R-:W-:-:S04]  /*44f0*/  SEL R2, RZ, 0x1, P0 ;  /* 0x00000001ff027807 */ /* 0x008fc80000000000 */
[----:B------:R-:W-:Y:S01]  /*4500*/  LOP3.LUT R9, R9, R2, RZ, 0x3c, !PT ;  /* 0x0000000209097212 */ /* 0x000fe200078e3cff */
[----:B------:R-:W-:Y:S06]  /*4510*/  @P3 BRA `(.L_x_84) ;  /* 0xfffffffc002c3947 */ /* 0x000fec000383ffff */
[----:B------:R-:W-:Y:S01]  /*4520*/  ULEA UR4, UR5, UR6, 0x3 ;  /* 0x0000000605047291 */ /* 0x000fe2000f8e18ff */
[----:B------:R-:W-:-:S08]  /*4530*/  SHF.L.U32 R2, R12, 0x1f, RZ ;  /* 0x0000001f0c027819 */ /* 0x000fd000000006ff */
[----:B------:R-:W2:Y:S02]  /*4540*/  SYNCS.PHASECHK.TRANS64 P0, [UR4+0x270], R2 ;  /* 0x00027002ff0075a7 */ /* 0x000ea40008001004 */
[----:B--2---:R-:W-:Y:S05]  /*4550*/  @P0 BRA `(.L_x_85) ;  /* 0x0000000000080947 */ /* 0x004fea0003800000 */
[----:B------:R-:W2:Y:S02]  /*4560*/  SYNCS.PHASECHK.TRANS64.TRYWAIT P0, [UR4+0x270], R2 ;  /* 0x00027002ff0075a7 */ /* 0x000ea40008001104 */
[----:B--2---:R-:W-:Y:S05]  /*4570*/  @!P0 BRA `(.L_x_86) ;  /* 0x0000004c007c8947 */ /* 0x004fea0003800000 */
.L_x_85:
[----:B------:R-:W-:-:S04]  /*4580*/  UIADD3 UR7, UPT, UPT, UR5, 0x1, URZ ;  /* 0x0000000105077890 */ /* 0x000fc8000fffe0ff */
[----:B------:R-:W-:-:S04]  /*4590*/  UISETP.NE.AND UP0, UPT, UR7, 0x2, UPT ;  /* 0x000000020700788c */ /* 0x000fc8000bf05270 */
[----:B------:R-:W-:Y:S02]  /*45a0*/  USEL UR8, URZ, 0x1, UP0 ;  /* 0x00000001ff087887 */ /* 0x000fe40008000000 */
[----:B------:R-:W-:-:S04]  /*45b0*/  USEL UR7, UR7, URZ, UP0 ;  /* 0x000000ff07077287 */ /* 0x000fc80008000000 */
[----:B------:R-:W-:Y:S01]  /*45c0*/  ULEA UR7, UR7, UR6, 0x3 ;  /* 0x0000000607077291 */ /* 0x000fe2000f8e18ff */
[----:B--2---:R-:W-:-:S04]  /*45d0*/  LOP3.LUT R2, R12, UR8, RZ, 0x3c, !PT ;  /* 0x000000080c027c12 */ /* 0x004fc8000f8e3cff */
[----:B------:R-:W-:-:S04]  /*45e0*/  SHF.L.U32 R0, R2, 0x1f, RZ ;  /* 0x0000001f02007819 */ /* 0x000fc800000006ff */
[----:B------:R-:W2:Y:S02]  /*45f0*/  SYNCS.PHASECHK.TRANS64 P0, [UR7+0x270], R0 ;  /* 0x00027000ff0075a7 */ /* 0x000ea40008001007 */
[----:B-12---:R-:W-:Y:S05]  /*4600*/  @P0 EXIT ;  /* 0x000000000000094d */ /* 0x006fea0003800000 */
[----:B------:R-:W-:Y:S02]  /*4610*/  SHF.L.U32 R2, R2, 0x1f, RZ ;  /* 0x0000001f02027819 */ /* 0x000fe400000006ff */
[----:B------:R-:W-:-:S07]  /*4620*/  MOV R0, UR7 ;  /* 0x0000000700007c02 */ /* 0x000fce0008000f00 */
.L_x_87:
[----:B-1----:R1:W2:Y:S02]  /*4630*/  SYNCS.PHASECHK.TRANS64.TRYWAIT P0, [R0+URZ+0x270], R2 ;  /* 0x00027002000075a7 */ /* 0x0022a400080011ff */
[----:B--2---:R-:W-:Y:S05]  /*4640*/  @!P0 NANOSLEEP.SYNCS 0x989680 ;  /* 0x009896800000895d */ /* 0x004fea0003900000 */
[----:B------:R-:W2:Y:S02]  /*4650*/  @!P0 SYNCS.PHASECHK.TRANS64 P0, [R0+URZ+0x270], R2 ;  /* 0x00027002000085a7 */ /* 0x000ea400080010ff */
[----:B--2---:R-:W-:Y:S05]  /*4660*/  @P0 EXIT ;  /* 0x000000000000094d */ /* 0x004fea0003800000 */
[----:B------:R-:W-:Y:S05]  /*4670*/  BRA `(.L_x_87) ;  /* 0xfffffffc00ec7947 */ /* 0x000fea000383ffff */
.L_x_80:
[----:B------:R-:W-:Y:S05]  /*4680*/  BRA.U UP5, `(.L_x_88) ;  /* 0x0000001105a47547 */ /* 0x000fea000b800000 */
[----:B------:R-:W2:Y:S01]  /*4690*/  S2UR UR7, SR_CgaCtaId ;  /* 0x00000000000779c3 */ /* 0x000ea20000008800 */
[----:B------:R-:W-:Y:S01]  /*46a0*/  UMOV UR4, 0x40 ;  /* 0x0000004000047882 */ /* 0x000fe20000000000 */
[----:B------:R-:W-:Y:S01]  /*46b0*/  NOP ;  /* 0x0000000000007918 */ /* 0x000fe20000000000 */
[----:B------:R-:W-:Y:S01]  /*46c0*/  UMOV UR6, 0x400 ;  /* 0x0000040000067882 */ /* 0x000fe20000000000 */
[----:B--2---:R-:W-:Y:S02]  /*46d0*/  ULEA UR5, UR7, UR4, 0x18 ;  /* 0x0000000407057291 */ /* 0x004fe4000f8ec0ff */
[----:B------:R-:W-:-:S07]  /*46e0*/  ULEA UR6, UR7, UR6, 0x18 ;  /* 0x0000000607067291 */ /* 0x000fce000f8ec0ff */
[----:B------:R-:W2:Y:S02]  /*46f0*/  LDS.U8 R0, [UR5+0x1c] ;  /* 0x00001c05ff007984 */ /* 0x000ea40008000000 */
[----:B--2---:R-:W-:-:S13]  /*4700*/  ISETP.NE.AND P0, PT, R0, RZ, PT ;  /* 0x000000ff0000720c */ /* 0x004fda0003f05270 */
[----:B------:R-:W-:Y:S05]  /*4710*/  @P0 BRA `(.L_x_89) ;  /* 0x0000000400080947 */ /* 0x000fea0003800000 */
[----:B------:R-:W-:Y:S02]  /*4720*/  UISETP.NE.U32.AND UP1, UPT, UR33, 0x1, UPT ;  /* 0x000000012100788c */ /* 0x000fe4000bf25070 */
[----:B------:R-:W-:-:S07]  /*4730*/  UIADD3 UR7, UPT, UPT, UR5, 0x8, URZ ;  /* 0x0000000805077890 */ /* 0x000fce000fffe0ff */
[----:B------:R-:W-:Y:S05]  /*4740*/  BRA.U !UP1, `(.L_x_90) ;  /* 0x00000001099c7547 */ /* 0x000fea000b800000 */
[----:B------:R-:W-:Y:S01]  /*4750*/  ELECT P0, URZ, PT ;  /* 0x0000000000ff782f */ /* 0x000fe20003800000 */
[----:B------:R-:W-:-:S12]  /*4760*/  BSSY B0, `(.L_x_90) ;  /* 0x0000025000007945 */ /* 0x000fd80003800000 */
[----:B------:R-:W-:Y:S05]  /*4770*/  @!P0 BRA `(.L_x_91) ;  /* 0x00000000008c8947 */ /* 0x000fea0003800000 */
[----:B------:R-:W-:-:S05]  /*4780*/  UMOV UR4, 0x10 ;  /* 0x0000001000047882 */ /* 0x000fca0000000000 */
[----:B------:R-:W-:Y:S04]  /*4790*/  DEPBAR.LE SB2, 0x36 ;  /* 0x0000ad800000791a */ /* 0x000fe80000000000 */
[----:B------:R-:W2:Y:S02]  /*47a0*/  UTCATOMSWS.2CTA.FIND_AND_SET.ALIGN UP0, UR4, UR4 ;  /* 0x00000004000475e3 */ /* 0x000ea40008200800 */
[----:B--2---:R-:W-:Y:S01]  /*47b0*/  MOV R10, UR4 ;  /* 0x00000004000a7c02 */ /* 0x004fe20008000f00 */
[----:B------:R-:W-:Y:S06]  /*47c0*/  BRA.U UP0, `(.L_x_92) ;  /* 0x0000000100187547 */ /* 0x000fec000b800000 */
.L_x_93:
[----:B------:R-:W-:Y:S05]  /*47d0*/  NANOSLEEP 0x64 ;  /* 0x000000640000795d */ /* 0x000fea0003800000 */
[----:B------:R-:W-:-:S05]  /*47e0*/  UMOV UR4, 0x10 ;  /* 0x0000001000047882 */ /* 0x000fca0000000000 */
[----:B------:R-:W-:Y:S04]  /*47f0*/  DEPBAR.LE SB2, 0x36 ;  /* 0x0000ad800000791a */ /* 0x000fe80000000000 */
[----:B------:R-:W2:Y:S02]  /*4800*/  UTCATOMSWS.2CTA.FIND_AND_SET.ALIGN UP0, UR4, UR4 ;  /* 0x00000004000475e3 */ /* 0x000ea40008200800 */
[----:B--2---:R-:W-:Y:S01]  /*4810*/  MOV R10, UR4 ;  /* 0x00000004000a7c02 */ /* 0x004fe20008000f00 */
[----:B------:R-:W-:Y:S05]  /*4820*/  BRA.U !UP0, `(.L_x_93) ;  /* 0xfffffffd08e87547 */ /* 0x000fea000b83ffff */
.L_x_92:
[----:B------:R-:W2:Y:S01]  /*4830*/  LDS R6, [UR5+0x10] ;  /* 0x00001005ff067984 */ /* 0x000ea20008000800 */
[----:B------:R-:W-:Y:S01]  /*4840*/  IMAD.U32 R0, RZ, RZ, UR6 ;  /* 0x00000006ff007e24 */ /* 0x000fe2000f8e00ff */
[----:B------:R-:W-:-:S03]  /*4850*/  MOV R4, UR34 ;  /* 0x0000002200047c02 */ /* 0x000fc60008000f00 */
[----:B------:R-:W-:Y:S01]  /*4860*/  VIADD R0, R0, 0x310 ;  /* 0x0000031000007836 */ /* 0x000fe20000000000 */
[----:B--2---:R-:W-:-:S04]  /*4870*/  SHF.L.U32 R6, R6, 0x1f, RZ ;  /* 0x0000001f06067819 */ /* 0x004fc800000006ff */
[----:B------:R-:W2:Y:S02]  /*4880*/  SYNCS.PHASECHK.TRANS64.TRYWAIT P0, [UR5+0x8], R6 ;  /* 0x00000806ff0075a7 */ /* 0x000ea40008001105 */
[----:B--2---:R-:W-:Y:S05]  /*4890*/  @P0 BRA `(.L_x_94) ;  /* 0x0000000000080947 */ /* 0x004fea0003800000 */
[----:B------:R-:W2:Y:S02]  /*48a0*/  SYNCS.PHASECHK.TRANS64.TRYWAIT P0, [UR5+0x8], R6 ;  /* 0x00000806ff0075a7 */ /* 0x000ea40008001105 */
[----:B--2---:R-:W-:Y:S05]  /*48b0*/  @!P0 BRA `(.L_x_95) ;  /* 0x0000004800c48947 */ /* 0x004fea0003800000 */
.L_x_94:
[----:B------:R-:W-:Y:S01]  /*48c0*/  PRMT R4, R4, 0x654, R0 ;  /* 0x0000065404047816 */ /* 0x000fe20000000000 */
[----:B------:R-:W-:Y:S01]  /*48d0*/  HFMA2 R0, -RZ, RZ, 0, 5.9604644775390625e-08 ;  /* 0x00000001ff007431 */ /* 0x000fe200000001ff */
[----:B------:R-:W-:Y:S01]  /*48e0*/  UPRMT UR4, UR34, 0x654, UR7 ;  /* 0x0000065422047896 */ /* 0x000fe20008000007 */
[----:B------:R-:W-:Y:S02]  /*48f0*/  IMAD.MOV.U32 R8, RZ, RZ, 0xffff ;  /* 0x0000ffffff087424 */ /* 0x000fe400078e00ff */
[----:B--2---:R-:W-:Y:S02]  /*4900*/  IMAD.MOV.U32 R6, RZ, RZ, 0x4 ;  /* 0x00000004ff067424 */ /* 0x004fe400078e00ff */
[----:B------:R-:W-:Y:S01]  /*4910*/  IMAD.SHL.U32 R9, R10, 0x20, RZ ;  /* 0x000000200a097824 */ /* 0x000fe200078e00ff */
[----:B------:R-:W-:Y:S02]  /*4920*/  MOV R5, UR4 ;  /* 0x0000000400057c02 */ /* 0x000fe40008000f00 */
[-C--:B------:R-:W-:Y:S01]  /*4930*/  SHF.L.U32 R8, R8, R10.reuse, RZ ;  /* 0x0000000a08087219 */ /* 0x080fe200000006ff */
[----:B------:R2:W-:Y:S01]  /*4940*/  SYNCS.ARRIVE.TRANS64.RED RZ, [UR4], R6 ;  /* 0x00000006ffff79a7 */ /* 0x0005e20008000404 */
[----:B------:R-:W-:Y:S01]  /*4950*/  SHF.L.U32 R7, R0, R10, RZ ;  /* 0x0000000a00077219 */ /* 0x000fe200000006ff */
[----:B------:R2:W-:Y:S04]  /*4960*/  STS [UR6+0x310], R9 ;  /* 0x00031009ff007988 */ /* 0x0005e80008000806 */
[----:B------:R2:W-:Y:S04]  /*4970*/  STAS [R4.64], R10 ;  /* 0x0000000a04007dbd */ /* 0x0005e8000c0008ff */
[----:B------:R2:W-:Y:S04]  /*4980*/  ATOMS.OR RZ, [UR5+0x14], R8 ;  /* 0x00001408ffff798c */ /* 0x0005e8000b000005 */
[----:B------:R2:W-:Y:S04]  /*4990*/  ATOMS.OR RZ, [UR5+0x18], R7 ;  /* 0x00001807ffff798c */ /* 0x0005e8000b000005 */
[----:B------:R2:W-:Y:S02]  /*49a0*/  ATOMS.XOR RZ, [UR5+0x10], R0 ;  /* 0x00001000ffff798c */ /* 0x0005e4000b800005 */
.L_x_91:
[----:B-1----:R-:W-:Y:S05]  /*49b0*/  BSYNC B0 ;  /* 0x0000000000007941 */ /* 0x002fea0003800000 */
.L_x_90:
[----:B------:R-:W-:Y:S05]  /*49c0*/  BRA.U UP1, `(.L_x_96) ;  /* 0x00000001016c7547 */ /* 0x000fea000b800000 */
[----:B------:R-:W-:-:S03]  /*49d0*/  UMOV UR4, 0xffffffff ;  /* 0xffffffff00047882 */ /* 0x000fc60000000000 */
[----:B------:R-:W-:Y:S05]  /*49e0*/  BRA.DIV UR4, `(.L_x_97) ;  /* 0x0000004a04907947 */ /* 0x000fea000b800000 */
[----:B------:R-:W-:-:S13]  /*49f0*/  ELECT P0, URZ, PT ;  /* 0x0000000000ff782f */ /* 0x000fda0003800000 */
.L_x_227:
[----:B------:R-:W-:Y:S05]  /*4a00*/  @!P0 BRA `(.L_x_96) ;  /* 0x00000000005c8947 */ /* 0x000fea0003800000 */
[----:B--2---:R-:W2:Y:S02]  /*4a10*/  LDS R4, [UR5+0x10] ;  /* 0x00001005ff047984 */ /* 0x004ea40008000800 */
[----:B--2---:R-:W-:-:S04]  /*4a20*/  SHF.L.U32 R4, R4, 0x1f, RZ ;  /* 0x0000001f04047819 */ /* 0x004fc800000006ff */
[----:B------:R-:W2:Y:S02]  /*4a30*/  SYNCS.PHASECHK.TRANS64.TRYWAIT P0, [UR5+0x8], R4 ;  /* 0x00000804ff0075a7 */ /* 0x000ea40008001105 */
[----:B--2---:R-:W-:Y:S05]  /*4a40*/  @P0 BRA `(.L_x_98) ;  /* 0x0000000000080947 */ /* 0x004fea0003800000 */
[----:B------:R-:W2:Y:S02]  /*4a50*/  SYNCS.PHASECHK.TRANS64.TRYWAIT P0, [UR5+0x8], R4 ;  /* 0x00000804ff0075a7 */ /* 0x000ea40008001105 */
[----:B--2---:R-:W-:Y:S05]  /*4a60*/  @!P0 BRA `(.L_x_99) ;  /* 0x0000004800948947 */ /* 0x004fea0003800000 */
.L_x_98:
[----:B------:R-:W3:Y:S01]  /*4a70*/  LDS R6, [UR6+0x310] ;  /* 0x00031006ff067984 */ /* 0x000ee20008000800 */
[----:B--2---:R-:W-:Y:S02]  /*4a80*/  HFMA2 R0, -RZ, RZ, 0, 5.9604644775390625e-08 ;  /* 0x00000001ff007431 */ /* 0x004fe400000001ff */
[----:B------:R-:W-:Y:S01]  /*4a90*/  IMAD.MOV.U32 R4, RZ, RZ, 0xffff ;  /* 0x0000ffffff047424 */ /* 0x000fe200078e00ff */
[----:B------:R-:W-:Y:S01]  /*4aa0*/  UPRMT UR4, UR34, 0x654, UR7 ;  /* 0x0000065422047896 */ /* 0x000fe20008000007 */
[----:B---3--:R-:W-:-:S03]  /*4ab0*/  IMAD.SHL.U32 R5, R6, 0x20, RZ ;  /* 0x0000002006057824 */ /* 0x008fc600078e00ff */
[-C--:B------:R-:W-:Y:S02]  /*4ac0*/  SHF.L.U32 R4, R4, R6.reuse, RZ ;  /* 0x0000000604047219 */ /* 0x080fe400000006ff */
[----:B------:R-:W-:Y:S01]  /*4ad0*/  SHF.L.U32 R6, R0, R6, RZ ;  /* 0x0000000600067219 */ /* 0x000fe200000006ff */
[----:B------:R3:W-:Y:S04]  /*4ae0*/  STS [UR6+0x310], R5 ;  /* 0x00031005ff007988 */ /* 0x0007e80008000806 */
[----:B------:R3:W-:Y:S04]  /*4af0*/  ATOMS.OR RZ, [UR5+0x14], R4 ;  /* 0x00001404ffff798c */ /* 0x0007e8000b000005 */
[----:B------:R3:W-:Y:S01]  /*4b00*/  ATOMS.OR RZ, [UR5+0x18], R6 ;  /* 0x00001806ffff798c */ /* 0x0007e2000b000005 */
[----:B------:R-:W-:Y:S03]  /*4b10*/  SYNCS.ARRIVE.TRANS64.RED.A1T0 RZ, [UR4], RZ ;  /* 0x000000ffffff79a7 */ /* 0x000fe60008100404 */
[----:B------:R3:W-:Y:S01]  /*4b20*/  ATOMS.XOR RZ, [UR5+0x10], R0 ;  /* 0x00001000ffff798c */ /* 0x0007e2000b800005 */
[----:B------:R-:W-:Y:S05]  /*4b30*/  BRA `(.L_x_96) ;  /* 0x0000000000107947 */ /* 0x000fea0003800000 */
.L_x_89:
[----:B------:R-:W-:Y:S02]  /*4b40*/  MOV R0, 0xffffffff ;  /* 0xffffffff00007802 */ /* 0x000fe40000000f00 */
[----:B------:R-:W-:-:S03]  /*4b50*/  MOV R4, 0x4b80 ;  /* 0x00004b8000047802 */ /* 0x000fc60000000f00 */
[----:B------:R2:W-:Y:S04]  /*4b60*/  STS [UR6+0x310], R0 ;  /* 0x00031000ff007988 */ /* 0x0005e80008000806 */
[----:B-12--5:R-:W-:Y:S05]  /*4b70*/  CALL.REL.NOINC `($__internal_1_$__cuda_sm10x_tcgen05_guardrail_trap_phase_invalid_during_alloc) ;  /* 0x0000004c009c7944 */ /* 0x026fea0003c00000 */
.L_x_96:
[----:B------:R-:W-:Y:S05]  /*4b80*/  WARPSYNC.ALL ;  /* 0x0000000000007948 */ /* 0x000fea0003800000 */
[----:B------:R-:W4:Y:S01]  /*4b90*/  S2UR UR4, SR_CgaCtaId ;  /* 0x00000000000479c3 */ /* 0x000f220000008800 */
[----:B------:R-:W-:Y:S01]  /*4ba0*/  UMOV UR17, 0x400 ;  /* 0x0000040000117882 */ /* 0x000fe20000000000 */
[----:B------:R-:W-:-:S06]  /*4bb0*/  NOP ;  /* 0x0000000000007918 */ /* 0x000fcc0000000000 */
[----:B------:R-:W-:Y:S06]  /*4bc0*/  BAR.ARV 0x6, 0xa0 ;  /* 0x0182800000007b1d */ /* 0x000fec0000002000 */
[----:B------:R-:W1:Y:S01]  /*4bd0*/  LDCU UR6, c[0x0][0x38c] ;  /* 0x00007180ff0677ac */ /* 0x000e620008000800 */
[----:B------:R-:W-:Y:S01]  /*4be0*/  LOP3.LUT R3, R3, 0xffff, RZ, 0xc0, !PT ;  /* 0x0000ffff03037812 */ /* 0x000fe200078ec0ff */
[----:B--2---:R-:W-:Y:S01]  /*4bf0*/  IMAD.MOV.U32 R9, RZ, RZ, 0x1 ;  /* 0x00000001ff097424 */ /* 0x004fe200078e00ff */
[----:B------:R-:W-:Y:S01]  /*4c00*/  LOP3.LUT R2, R2, 0xffff, RZ, 0xc0, !PT ;  /* 0x0000ffff02027812 */ /* 0x000fe200078ec0ff */
[----:B------:R-:W-:Y:S01]  /*4c10*/  IMAD.MOV.U32 R8, RZ, RZ, RZ ;  /* 0x000000ffff087224 */ /* 0x000fe200078e00ff */
[----:B------:R-:W-:Y:S01]  /*4c20*/  R2UR UR20, R3 ;  /* 0x00000000031472ca */ /* 0x000fe200000e0000 */
[----:B------:R-:W-:Y:S01]  /*4c30*/  UMOV UR24, URZ ;  /* 0x000000ff00187c82 */ /* 0x000fe20008000000 */
[----:B------:R-:W-:-:S02]  /*4c40*/  R2UR UR30, R2 ;  /* 0x00000000021e72ca */ /* 0x000fc400000e0000 */
[----:B------:R-:W-:Y:S01]  /*4c50*/  CS2R R2, SRZ ;  /* 0x0000000000027805 */ /* 0x000fe2000001ff00 */
[----:B------:R-:W-:Y:S01]  /*4c60*/  UMOV UR15, URZ ;  /* 0x000000ff000f7c82 */ /* 0x000fe20008000000 */
[----:B----4-:R-:W-:Y:S01]  /*4c70*/  ULEA UR17, UR4, UR17, 0x18 ;  /* 0x0000001104117291 */ /* 0x010fe2000f8ec0ff */
[----:B------:R-:W-:Y:S01]  /*4c80*/  UMOV UR14, URZ ;  /* 0x000000ff000e7c82 */ /* 0x000fe20008000000 */
[----:B------:R-:W-:Y:S02]  /*4c90*/  UISETP.NE.AND UP3, UPT, UR33, URZ, UPT ;  /* 0x000000ff2100728c */ /* 0x000fe4000bf65270 */
[----:B------:R-:W-:Y:S02]  /*4ca0*/  UIADD3 UR5, UPT, UPT, UR17, 0x2600, URZ ;  /* 0x0000260011057890 */ /* 0x000fe4000fffe0ff */
[----:B------:R-:W-:-:S03]  /*4cb0*/  UIADD3 UR4, UPT, UPT, UR17, 0x26600, URZ ;  /* 0x0002660011047890 */ /* 0x000fc6000fffe0ff */
[----:B---3--:R-:W2:Y:S01]  /*4cc0*/  LDS R0, [UR17+0x310] ;  /* 0x00031011ff007984 */ /* 0x008ea20008000800 */
[----:B-1----:R-:W-:Y:S02]  /*4cd0*/  UIADD3 UR6, UPT, UPT, UR6, 0x3f, URZ ;  /* 0x0000003f06067890 */ /* 0x002fe4000fffe0ff */
[----:B------:R-:W-:Y:S02]  /*4ce0*/  USHF.R.U32.HI UR5, URZ, 0x4, UR5 ;  /* 0x00000004ff057899 */ /* 0x000fe40008011605 */
[----:B------:R-:W-:Y:S02]  /*4cf0*/  USHF.R.S32.HI UR25, URZ, 0x1f, UR6 ;  /* 0x0000001fff197899 */ /* 0x000fe40008011406 */
[----:B------:R-:W-:Y:S02]  /*4d00*/  USHF.R.U32.HI UR4, URZ, 0x4, UR4 ;  /* 0x00000004ff047899 */ /* 0x000fe40008011604 */
[----:B------:R-:W-:Y:S02]  /*4d10*/  ULEA.HI UR25, UR25, UR6, URZ, 0x6 ;  /* 0x0000000619197291 */ /* 0x000fe4000f8f30ff */
[----:B------:R-:W-:-:S02]  /*4d20*/  ULOP3.LUT UR5, UR5, 0x3fff, URZ, 0xc0, !UPT ;  /* 0x00003fff05057892 */ /* 0x000fc4000f8ec0ff */
[----:B------:R-:W-:Y:S02]  /*4d30*/  USHF.R.S32.HI UR25, URZ, 0x6, UR25 ;  /* 0x00000006ff197899 */ /* 0x000fe40008011419 */
[----:B------:R-:W-:Y:S02]  /*4d40*/  ULOP3.LUT UR22, UR4, 0x3fff, URZ, 0xc0, !UPT ;  /* 0x00003fff04167892 */ /* 0x000fe4000f8ec0ff */
[----:B------:R-:W-:Y:S02]  /*4d50*/  UISETP.LT.AND UP0, UPT, UR25, 0x1, UPT ;  /* 0x000000011900788c */ /* 0x000fe4000bf01270 */
[----:B------:R-:W-:Y:S02]  /*4d60*/  ULOP3.LUT UR21, UR5, 0x10000, URZ, 0xfc, !UPT ;  /* 0x0001000005157892 */ /* 0x000fe4000f8efcff */
[----:B------:R-:W-:Y:S02]  /*4d70*/  ULOP3.LUT UR22, UR22, 0x10000, URZ, 0xfc, !UPT ;  /* 0x0001000016167892 */ /* 0x000fe4000f8efcff */
[----:B------:R-:W-:Y:S01]  /*4d80*/  USEL UR31, UR25, 0x1, !UP0 ;  /* 0x00000001191f7887 */ /* 0x000fe2000c000000 */
[----:B------:R-:W-:Y:S01]  /*4d90*/  UMOV UR28, 0x0 ;  /* 0x00000000001c7882 */ /* 0x000fe20000000000 */
[----:B------:R-:W-:Y:S01]  /*4da0*/  UMOV UR29, 0x8100490 ;  /* 0x08100490001d7882 */ /* 0x000fe20000000000 */
[----:B------:R-:W-:Y:S01]  /*4db0*/  UMOV UR26, 0x0 ;  /* 0x00000000001a7882 */ /* 0x000fe20000000000 */
[----:B------:R-:W-:Y:S01]  /*4dc0*/  UMOV UR27, 0x8100490 ;  /* 0x08100490001b7882 */ /* 0x000fe20000000000 */
[----:B--2---:R-:W-:-:S15]  /*4dd0*/  R2UR UR32, R0 ;  /* 0x00000000002072ca */ /* 0x004fde00000e0000 */
.L_x_107:
[C---:B------:R-:W-:Y:S02]  /*4de0*/  LEA R0, R8.reuse, UR17, 0x3 ;  /* 0x0000001108007c11 */ /* 0x040fe4000f8e18ff */
[----:B------:R-:W-:Y:S02]  /*4df0*/  SHF.L.U32 R4, R3, 0x1f, RZ ;  /* 0x0000001f03047819 */ /* 0x000fe400000006ff */
[----:B------:R-:W-:Y:S02]  /*4e00*/  LEA R5, R8, UR17, 0x4 ;  /* 0x0000001108057c11 */ /* 0x000fe4000f8e20ff */
[----:B------:R-:W1:Y:S02]  /*4e10*/  SYNCS.PHASECHK.TRANS64.TRYWAIT P0, [R0+URZ+0x260], R4 ;  /* 0x00026004000075a7 */ /* 0x000e6400080011ff */
[----:B-1-3--:R-:W-:Y:S05]  /*4e20*/  @!P0 BRA `(.L_x_100) ;  /* 0x0000004400bc8947 */ /* 0x00afea0003800000 */
.L_x_228:
[----:B-1----:R-:W1:Y:S01]  /*4e30*/  LDS.128 R4, [R5+0x2f0] ;  /* 0x0002f00005047984 */ /* 0x002e620000000c00 */
[----:B------:R-:W-:Y:S02]  /*4e40*/  VIADD R0, R0, 0x270 ;  /* 0x0000027000007836 */ /* 0x000fe40000000000 */
[----:B------:R-:W-:Y:S01]  /*4e50*/  VIADD R8, R8, 0x1 ;  /* 0x0000000108087836 */ /* 0x000fe20000000000 */
[----:B------:R-:W-:Y:S01]  /*4e60*/  @!PT LDS RZ, [RZ] ;  /* 0x00000000fffff984 */ /* 0x000fe20000000800 */
[----:B------:R-:W-:Y:S01]  /*4e70*/  @!PT LDS RZ, [RZ] ;  /* 0x00000000fffff984 */ /* 0x000fe20000000800 */
[----:B------:R-:W-:Y:S01]  /*4e80*/  @!PT LDS RZ, [RZ] ;  /* 0x00000000fffff984 */ /* 0x000fe20000000800 */
[----:B------:R-:W-:Y:S01]  /*4e90*/  @!PT LDS RZ, [RZ] ;  /* 0x00000000fffff984 */ /* 0x000fe20000000800 */
[----:B------:R2:W-:Y:S06]  /*4ea0*/  MEMBAR.ALL.CTA ;  /* 0x0000000000007992 */ /* 0x0005ec0000008000 */
[----:B--2---:R-:W2:Y:S01]  /*4eb0*/  FENCE.VIEW.ASYNC.S ;  /* 0x00000000000073c6 */ /* 0x004ea20000000000 */
[----:B------:R-:W-:-:S04]  /*4ec0*/  PRMT R0, RZ, 0x654, R0 ;  /* 0x00000654ff007816 */ /* 0x000fc80000000000 */
[----:B--2---:R2:W-:Y:S01]  /*4ed0*/  SYNCS.ARRIVE.TRANS64.RED.A1T0 RZ, [R0+URZ], RZ ;  /* 0x000000ff00ff79a7 */ /* 0x0045e200081004ff */
[----:B-1----:R-:W-:Y:S01]  /*4ee0*/  LOP3.LUT P1, RZ, R6, 0x1, RZ, 0xc0, !PT ;  /* 0x0000000106ff7812 */ /* 0x002fe2000782c0ff */
[----:B--2---:R-:W-:-:S12]  /*4ef0*/  BRA.U UP3, `(.L_x_101) ;  /* 0x0000000103e07547 */ /* 0x004fd8000b800000 */
[----:B------:R-:W1:Y:S01]  /*4f00*/  LDCU UR4, c[0x0][0x38c] ;  /* 0x00007180ff0477ac */ /* 0x000e620008000800 */
[----:B------:R-:W-:Y:S02]  /*4f10*/  PLOP3.LUT P2, PT, PT, PT, PT, 0x80, 0x8 ;  /* 0x000000000008781c */ /* 0x000fe40003f4f070 */
[----:B------:R-:W-:Y:S01]  /*4f20*/  SHF.L.U32 R4, R9, 0x1f, RZ ;  /* 0x0000001f09047819 */ /* 0x000fe200000006ff */
[----:B------:R-:W-:Y:S02]  /*4f30*/  ULEA UR23, UR24, UR17, 0x3 ;  /* 0x0000001118177291 */ /* 0x000fe4000f8e18ff */
[----:B------:R-:W-:Y:S02]  /*4f40*/  ULEA UR18, UR24, UR32, 0x5 ;  /* 0x0000002018127291 */ /* 0x000fe4000f8e28ff */
[----:B-1----:R-:W-:-:S06]  /*4f50*/  UISETP.GE.AND UP0, UPT, UR4, 0x1, UPT ;  /* 0x000000010400788c */ /* 0x002fcc000bf06270 */
[----:B------:R-:W-:-:S05]  /*4f60*/  PLOP3.LUT P0, PT, PT, PT, UP0, 0x80, 0x8 ;  /* 0x000000000008781c */ /* 0x000fca0003f0f008 */
[----:B------:R-:W-:-:S08]  /*4f70*/  @UP0 ULEA UR4, UR15, UR17, 0x3 ;  /* 0x000000110f040291 */ /* 0x000fd0000f8e18ff */
[----:B------:R-:W-:-:S04]  /*4f80*/  @P0 SHF.L.U32 R0, R2, 0x1f, RZ ;  /* 0x0000001f02000819 */ /* 0x000fc800000006ff */
[----:B------:R1:W2:Y:S01]  /*4f90*/  @P0 SYNCS.PHASECHK.TRANS64.TRYWAIT P2, [UR4], R0 ;  /* 0x00000000ff0005a7 */ /* 0x0002a20008041104 */
[----:B------:R-:W3:Y:S02]  /*4fa0*/  SYNCS.PHASECHK.TRANS64.TRYWAIT P0, [UR23+0x2a0], R4 ;  /* 0x0002a004ff0075a7 */ /* 0x000ee40008001117 */
[----:B-123--:R-:W-:Y:S05]  /*4fb0*/  @!P0 BRA `(.L_x_102) ;  /* 0x00000044006c8947 */ /* 0x00efea0003800000 */
.L_x_230:
[----:B------:R-:W-:Y:S01]  /*4fc0*/  UMOV UR19, UR14 ;  /* 0x0000000e00137c82 */ /* 0x000fe20008000000 */
[----:B------:R-:W-:Y:S05]  /*4fd0*/  BRA.U !UP0, `(.L_x_103) ;  /* 0x0000000108987547 */ /* 0x000fea000b800000 */
[----:B------:R-:W-:Y:S02]  /*4fe0*/  UIADD3 UR19, UPT, UPT, UR31, UR14, URZ ;  /* 0x0000000e1f137290 */ /* 0x000fe4000fffe0ff */
[----:B------:R-:W-:Y:S01]  /*4ff0*/  UPLOP3.LUT UP2, UPT, UPT, UPT, UPT, 0x40, 0x4 ;  /* 0x000000000004789c */ /* 0x000fe20003f4e870 */
[----:B------:R-:W-:Y:S01]  /*5000*/  UMOV UR16, UR25 ;  /* 0x0000001900107c82 */ /* 0x000fe20008000000 */
[----:B------:R-:W-:-:S09]  /*5010*/  UMOV UR6, UR15 ;  /* 0x0000000f00067c82 */ /* 0x000fd20008000000 */
.L_x_106:
[----:B--2---:R-:W-:Y:S01]  /*5020*/  ULEA UR5, UR6, UR17, 0x3 ;  /* 0x0000001106057291 */ /* 0x004fe2000f8e18ff */
[----:B---3--:R-:W-:Y:S11]  /*5030*/  @P2 BRA `(.L_x_104) ;  /* 0x00000000000c2947 */ /* 0x008ff60003800000 */
[----:B-1----:R-:W-:Y:S04]  /*5040*/  SHF.L.U32 R4, R2, 0x1f, RZ ;  /* 0x0000001f02047819 */ /* 0x002fe800000006ff */
[----:B------:R-:W1:Y:S02]  /*5050*/  SYNCS.PHASECHK.TRANS64.TRYWAIT P0, [UR5], R4 ;  /* 0x00000004ff0075a7 */ /* 0x000e640008001105 */
[----:B-1----:R-:W-:Y:S05]  /*5060*/  @!P0 BRA `(.L_x_105) ;  /* 0x0000004400588947 */ /* 0x002fea0003800000 */
.L_x_104:
[----:B------:R-:W-:Y:S01]  /*5070*/  UISETP.NE.AND UP0, UPT, UR16, 0x1, UPT ;  /* 0x000000011000788c */ /* 0x000fe2000bf05270 */
[----:B------:R-:W-:Y:S01]  /*5080*/  PLOP3.LUT P2, PT, PT, PT, PT, 0x80, 0x8 ;  /* 0x000000000008781c */ /* 0x000fe20003f4f070 */
[----:B------:R-:W-:Y:S02]  /*5090*/  UIADD3 UR4, UPT, UPT, UR6, 0x1, URZ ;  /* 0x0000000106047890 */ /* 0x000fe4000fffe0ff */
[----:B------:R-:W-:Y:S02]  /*50a0*/  ULEA UR12, UR6, UR22, 0x7 ;  /* 0x00000016060c7291 */ /* 0x000fe4000f8e38ff */
[----:B------:R-:W-:Y:S01]  /*50b0*/  UISETP.NE.AND UP1, UPT, UR4, 0x24, UPT ;  /* 0x000000240400788c */ /* 0x000fe2000bf25270 */
[----:B------:R-:W-:Y:S01]  /*50c0*/  PLOP3.LUT P0, PT, PT, PT, UP0, 0x80, 0x8 ;  /* 0x000000000008781c */ /* 0x000fe20003f0f008 */
[----:B------:R-:W-:Y:S02]  /*50d0*/  UIADD3 UR10, UPT, UPT, UR12, 0x2, URZ ;  /* 0x000000020c0a7890 */ /* 0x000fe4000fffe0ff */
[----:B------:R-:W-:Y:S02]  /*50e0*/  USEL UR7, URZ, 0x1, UP1 ;  /* 0x00000001ff077887 */ /* 0x000fe40008800000 */
[----:B------:R-:W-:Y:S02]  /*50f0*/  USEL UR15, UR4, URZ, UP1 ;  /* 0x000000ff040f7287 */ /* 0x000fe40008800000 */
[----:B------:R-:W-:Y:S02]  /*5100*/  UIADD3 UR14, UPT, UPT, UR14, 0x1, URZ ;  /* 0x000000010e0e7890 */ /* 0x000fe4000fffe0ff */
[----:B------:R-:W-:Y:S01]  /*5110*/  @UP0 ULEA UR4, UR15, UR17, 0x3 ;  /* 0x000000110f040291 */ /* 0x000fe2000f8e18ff */
[----:B------:R-:W-:Y:S01]  /*5120*/  LOP3.LUT R2, R2, UR7, RZ, 0x3c, !PT ;  /* 0x0000000702027c12 */ /* 0x000fe2000f8e3cff */
[----:B------:R-:W-:Y:S01]  /*5130*/  UIADD3 UR7, UPT, UPT, UR5, 0x120, URZ ;  /* 0x0000012005077890 */ /* 0x000fe2000fffe0ff */
[----:B------:R-:W-:Y:S02]  /*5140*/  UMOV UR13, 0x80004020 ;  /* 0x80004020000d7882 */ /* 0x000fe40000000000 */
[----:B-1----:R-:W-:Y:S01]  /*5150*/  @P0 SHF.L.U32 R0, R2, 0x1f, RZ ;  /* 0x0000001f02000819 */ /* 0x002fe200000006ff */
[----:B------:R-:W-:Y:S01]  /*5160*/  UMOV UR5, 0x80004020 ;  /* 0x8000402000057882 */ /* 0x000fe20000000000 */
[----:B------:R-:W-:Y:S01]  /*5170*/  UMOV UR11, 0x80004020 ;  /* 0x80004020000b7882 */ /* 0x000fe20000000000 */
[----:B------:R-:W-:Y:S01]  /*5180*/  UMOV UR9, 0x80004020 ;  /* 0x8000402000097882 */ /* 0x000fe20000000000 */
[----:B------:R2:W3:Y:S01]  /*5190*/  @P0 SYNCS.PHASECHK.TRANS64.TRYWAIT P2, [UR4], R0 ;  /* 0x00000000ff0005a7 */ /* 0x0004e20008041104 */
[----:B------:R-:W-:Y:S02]  /*51a0*/  ULEA UR4, UR6, UR21, 0x8 ;  /* 0x0000001506047291 */ /* 0x000fe4000f8e40ff */
[----:B------:R-:W-:Y:S02]  /*51b0*/  UISETP.NE.AND UP0, UPT, UR14, UR19, UPT ;  /* 0x000000130e00728c */ /* 0x000fe4000bf05270 */
[----:B------:R-:W-:Y:S02]  /*51c0*/  UIADD3 UR8, UPT, UPT, UR4, 0x2, URZ ;  /* 0x0000000204087890 */ /* 0x000fe4000fffe0ff */
[----:B------:R-:W-:Y:S01]  /*51d0*/  UIADD3 UR16, UPT, UPT, UR16, -0x1, URZ ;  /* 0xffffffff10107890 */ /* 0x000fe2000fffe0ff */
[----:B------:R-:W-:Y:S02]  /*51e0*/  UMOV UR6, UR15 ;  /* 0x0000000f00067c82 */ /* 0x000fe40008000000 */
[----:B------:R2:W-:Y:S01]  /*51f0*/  UTCQMMA.2CTA gdesc[UR4], gdesc[UR12], tmem[UR18], tmem[UR28], idesc[UR29], UP2 ;  /* 0x00ff1c0c040075ea */ /* 0x0005e20009200312 */
[----:B------:R-:W-:Y:S03]  /*5200*/  UPLOP3.LUT UP2, UPT, UPT, UPT, UPT, 0x80, 0x8 ;  /* 0x000000000008789c */ /* 0x000fe60003f4f070 */
[----:B------:R2:W-:Y:S01]  /*5210*/  UTCQMMA.2CTA gdesc[UR8], gdesc[UR10], tmem[UR18], tmem[UR26], idesc[UR27], UPT ;  /* 0x00ff1a0a080075ea */ /* 0x0005e2000ba00312 */
[----:B------:R2:W-:Y:S01]  /*5220*/  UTCBAR.2CTA.MULTICAST [UR7], URZ, UR20 ;  /* 0x000000ff070073e9 */ /* 0x0005e20008200814 */
[----:B------:R-:W-:Y:S06]  /*5230*/  BRA.U UP0, `(.L_x_106) ;  /* 0xfffffffd00787547 */ /* 0x000fec000b83ffff */
.L_x_103:
[----:B--2---:R-:W-:Y:S01]  /*5240*/  UIADD3 UR4, UPT, UPT, UR23, 0x280, URZ ;  /* 0x0000028017047890 */ /* 0x004fe2000fffe0ff */
[----:B------:R-:W-:-:S08]  /*5250*/  UMOV UR14, UR19 ;  /* 0x00000013000e7c82 */ /* 0x000fd00008000000 */
[----:B------:R2:W-:Y:S01]  /*5260*/  UTCBAR.2CTA.MULTICAST [UR4], URZ, UR30 ;  /* 0x000000ff040073e9 */ /* 0x0005e2000820081e */
[----:B------:R-:W-:Y:S02]  /*5270*/  NOP ;  /* 0x0000000000007918 */ /* 0x000fe40000000000 */
.L_x_101:
[----:B--2---:R-:W-:Y:S01]  /*5280*/  UIADD3 UR4, UPT, UPT, UR24, 0x1, URZ ;  /* 0x0000000118047890 */ /* 0x004fe2000fffe0ff */
[----:B------:R-:W-:-:S03]  /*5290*/  ISETP.NE.AND P0, PT, R8, 0x2, PT ;  /* 0x000000020800780c */ /* 0x000fc60003f05270 */
[----:B------:R-:W-:Y:S01]  /*52a0*/  UISETP.NE.AND UP0, UPT, UR4, 0x4, UPT ;  /* 0x000000040400788c */ /* 0x000fe2000bf05270 */
[----:B-1----:R-:W-:Y:S02]  /*52b0*/  SEL R0, RZ, 0x1, P0 ;  /* 0x00000001ff007807 */ /* 0x002fe40000000000 */
[----:B------:R-:W-:Y:S01]  /*52c0*/  SEL R8, R8, RZ, P0 ;  /* 0x000000ff08087207 */ /* 0x000fe20000000000 */
[----:B------:R-:W-:Y:S01]  /*52d0*/  USEL UR5, URZ, 0x1, UP0 ;  /* 0x00000001ff057887 */ /* 0x000fe20008000000 */
[----:B------:R-:W-:Y:S01]  /*52e0*/  LOP3.LUT R3, R3, R0, RZ, 0x3c, !PT ;  /* 0x0000000003037212 */ /* 0x000fe200078e3cff */
[----:B------:R-:W-:-:S04]  /*52f0*/  USEL UR24, UR4, URZ, UP0 ;  /* 0x000000ff04187287 */ /* 0x000fc80008000000 */
[----:B------:R-:W-:Y:S01]  /*5300*/  LOP3.LUT R9, R9, UR5, RZ, 0x3c, !PT ;  /* 0x0000000509097c12 */ /* 0x000fe2000f8e3cff */
[----:B------:R-:W-:Y:S07]  /*5310*/  @P1 BRA `(.L_x_107) ;  /* 0xfffffff800b01947 */ /* 0x000fee000383ffff */
[----:B------:R-:W1:Y:S01]  /*5320*/  S2UR UR8, SR_CgaCtaId ;  /* 0x00000000000879c3 */ /* 0x000e620000008800 */
[----:B------:R-:W-:Y:S01]  /*5330*/  ELECT P0, URZ, PT ;  /* 0x0000000000ff782f */ /* 0x000fe20003800000 */
[----:B------:R-:W-:Y:S01]  /*5340*/  HFMA2 R0, -RZ, RZ, 0, 5.9604644775390625e-08 ;  /* 0x00000001ff007431 */ /* 0x000fe200000001ff */
[----:B------:R-:W-:-:S05]  /*5350*/  UMOV UR4, 0x40 ;  /* 0x0000004000047882 */ /* 0x000fca0000000000 */
[----:B------:R-:W-:Y:S01]  /*5360*/  UVIRTCOUNT.DEALLOC.SMPOOL 0x80 ;  /* 0x000000800000784c */ /* 0x000fe20000000000 */
[----:B------:R-:W-:Y:S02]  /*5370*/  UISETP.NE.AND UP1, UPT, UR33, URZ, UPT ;  /* 0x000000ff2100728c */ /* 0x000fe4000bf25270 */
[----:B-1----:R-:W-:-:S09]  /*5380*/  ULEA UR8, UR8, UR4, 0x18 ;  /* 0x0000000408087291 */ /* 0x002fd2000f8ec0ff */
[----:B------:R1:W-:Y:S01]  /*5390*/  @P0 STS.U8 [UR8+0x1c], R0 ;  /* 0x00001c00ff000988 */ /* 0x0003e20008000008 */
[----:B------:R-:W-:Y:S05]  /*53a0*/  BRA.U UP1, `(.L_x_108) ;  /* 0x0000000101a07547 */ /* 0x000fea000b800000 */
[----:B------:R-:W-:Y:S01]  /*53b0*/  UIADD3 UR7, UPT, UPT, UR17, 0x2a0, URZ ;  /* 0x000002a011077890 */ /* 0x000fe2000fffe0ff */
[----:B------:R-:W-:-:S03]  /*53c0*/  SHF.L.U32 R2, R9, 0x1f, RZ ;  /* 0x0000001f09027819 */ /* 0x000fc600000006ff */
[----:B------:R-:W-:-:S09]  /*53d0*/  ULEA UR4, UR24, UR7, 0x3 ;  /* 0x0000000718047291 */ /* 0x000fd2000f8e18ff */
[----:B------:R-:W2:Y:S02]  /*53e0*/  SYNCS.PHASECHK.TRANS64.TRYWAIT P0, [UR4], R2 ;  /* 0x00000002ff0075a7 */ /* 0x000ea40008001104 */
[----:B--2---:R-:W-:Y:S05]  /*53f0*/  @!P0 BRA `(.L_x_109) ;  /* 0x00000040008c8947 */ /* 0x004fea0003800000 */
.L_x_233:
        /* <DEDUP_REMOVED lines=9> */
.L_x_235:
        /* <DEDUP_REMOVED lines=9> */
.L_x_237:
[----:B------:R-:W-:-:S04]  /*5520*/  UIADD3 UR4, UPT, UPT, UR4, 0x1, URZ ;  /* 0x0000000104047890 */ /* 0x000fc8000fffe0ff */
[----:B------:R-:W-:-:S04]  /*5530*/  UISETP.NE.AND UP0, UPT, UR4, 0x4, UPT ;  /* 0x000000040400788c */ /* 0x000fc8000bf05270 */
[----:B------:R-:W-:Y:S02]  /*5540*/  USEL UR5, URZ, 0x1, UP0 ;  /* 0x00000001ff057887 */ /* 0x000fe40008000000 */
[----:B------:R-:W-:-:S04]  /*5550*/  USEL UR4, UR4, URZ, UP0 ;  /* 0x000000ff04047287 */ /* 0x000fc80008000000 */
[----:B------:R-:W-:Y:S01]  /*5560*/  ULEA UR4, UR4, UR7, 0x3 ;  /* 0x0000000704047291 */ /* 0x000fe2000f8e18ff */
[----:B------:R-:W-:-:S04]  /*5570*/  LOP3.LUT R2, R2, UR5, RZ, 0x3c, !PT ;  /* 0x0000000502027c12 */ /* 0x000fc8000f8e3cff */
[----:B------:R-:W-:Y:S01]  /*5580*/  SHF.L.U32 R2, R2, 0x1f, RZ ;  /* 0x0000001f02027819 */ /* 0x000fe200000006ff */
[----:B-1----:R-:W-:-:S04]  /*5590*/  IMAD.U32 R0, RZ, RZ, UR4 ;  /* 0x00000004ff007e24 */ /* 0x002fc8000f8e00ff */
[----:B------:R1:W2:Y:S03]  /*55a0*/  SYNCS.PHASECHK.TRANS64.TRYWAIT P0, [R0+URZ], R2 ;  /* 0x00000002000075a7 */ /* 0x0002a600080011ff */
[----:B--2---:R-:W-:Y:S05]  /*55b0*/  @!P0 NANOSLEEP.SYNCS 0x989680 ;  /* 0x009896800000895d */ /* 0x004fea0003900000 */
[----:B------:R-:W2:Y:S02]  /*55c0*/  @!P0 SYNCS.PHASECHK.TRANS64 P0, [R0+URZ], R2 ;  /* 0x00000002000085a7 */ /* 0x000ea400080010ff */
[----:B--2---:R-:W-:Y:S05]  /*55d0*/  @P0 BRA `(.L_x_112) ;  /* 0x0000000000200947 */ /* 0x004fea0003800000 */
.L_x_113:
[----:B--2---:R2:W4:Y:S02]  /*55e0*/  SYNCS.PHASECHK.TRANS64.TRYWAIT P0, [R0+URZ], R2 ;  /* 0x00000002000075a7 */ /* 0x00452400080011ff */
[----:B----4-:R-:W-:Y:S05]  /*55f0*/  @!P0 NANOSLEEP.SYNCS 0x989680 ;  /* 0x009896800000895d */ /* 0x010fea0003900000 */
[----:B------:R-:W4:Y:S02]  /*5600*/  @!P0 SYNCS.PHASECHK.TRANS64 P0, [R0+URZ], R2 ;  /* 0x00000002000085a7 */ /* 0x000f2400080010ff */
[----:B----4-:R-:W-:Y:S05]  /*5610*/  @!P0 BRA `(.L_x_113) ;  /* 0xfffffffc00f08947 */ /* 0x010fea000383ffff */
[----:B------:R-:W-:Y:S05]  /*5620*/  BRA `(.L_x_112) ;  /* 0x00000000000c7947 */ /* 0x000fea0003800000 */
.L_x_108:
[----:B------:R-:W-:-:S04]  /*5630*/  UIADD3 UR4, UPT, UPT, UR17, 0x2e0, URZ ;  /* 0x000002e011047890 */ /* 0x000fc8000fffe0ff */
[----:B------:R-:W-:-:S09]  /*5640*/  UPRMT UR4, UR34, 0x654, UR4 ;  /* 0x0000065422047896 */ /* 0x000fd20008000004 */
[----:B------:R-:W-:Y:S03]  /*5650*/  SYNCS.ARRIVE.TRANS64.RED.A1T0 RZ, [UR4], RZ ;  /* 0x000000ffffff79a7 */ /* 0x000fe60008100404 */
.L_x_112:
[----:B-12---:R-:W-:Y:S01]  /*5660*/  SHF.L.U32 R2, RZ, 0x1f, RZ ;  /* 0x0000001fff027819 */ /* 0x006fe200000006ff */
[----:B------:R-:W-:Y:S01]  /*5670*/  UIADD3 UR4, UPT, UPT, UR17, 0x2e0, URZ ;  /* 0x000002e011047890 */ /* 0x000fe2000fffe0ff */
[----:B------:R-:W-:Y:S02]  /*5680*/  PLOP3.LUT P0, PT, PT, PT, UP1, 0x80, 0x8 ;  /* 0x000000000008781c */ /* 0x000fe40003f0f018 */
[----:B------:R-:W1:Y:S02]  /*5690*/  SYNCS.PHASECHK.TRANS64.TRYWAIT P1, [UR17+0x2e0], R2 ;  /* 0x0002e002ff0075a7 */ /* 0x000e640008021111 */
[----:B-1----:R-:W-:Y:S09]  /*56a0*/  @!P1 BRA `(.L_x_114) ;  /* 0x0000004000289947 */ /* 0x002ff20003800000 */
.L_x_239:
[----:B------:R-:W-:Y:S01]  /*56b0*/  @!UP1 UPRMT UR4, UR34, 0x654, UR4 ;  /* 0x0000065422049896 */ /* 0x000fe20008000004 */
[----:B------:R-:W-:Y:S01]  /*56c0*/  UMOV UR5, 0xffff ;  /* 0x0000ffff00057882 */ /* 0x000fe20000000000 */
[----:B------:R-:W-:-:S07]  /*56d0*/  UMOV UR6, 0x1 ;  /* 0x0000000100067882 */ /* 0x000fce0000000000 */
[----:B------:R-:W-:Y:S01]  /*56e0*/  @!P0 SYNCS.ARRIVE.TRANS64.RED.A1T0 RZ, [UR4], RZ ;  /* 0x000000ffffff89a7 */ /* 0x000fe20008100404 */
[----:B------:R-:W-:Y:S01]  /*56f0*/  NOP ;  /* 0x0000000000007918 */ /* 0x000fe20000000000 */
[----:B-1----:R-:W1:Y:S01]  /*5700*/  LDS R0, [UR8+0x14] ;  /* 0x00001408ff007984 */ /* 0x002e620008000800 */
[----:B------:R-:W-:-:S04]  /*5710*/  ULOP3.LUT UR4, UR32, 0xffff, URZ, 0xc0, !UPT ;  /* 0x0000ffff20047892 */ /* 0x000fc8000f8ec0ff */
[----:B------:R-:W-:-:S04]  /*5720*/  USHF.R.U32.HI UR4, URZ, 0x5, UR4 ;  /* 0x00000005ff047899 */ /* 0x000fc80008011604 */
[----:B------:R-:W-:Y:S02]  /*5730*/  USHF.L.U32 UR5, UR5, UR4, URZ ;  /* 0x0000000405057299 */ /* 0x000fe400080006ff */
[----:B------:R-:W-:-:S04]  /*5740*/  USHF.L.U32 UR4, UR6, UR4, URZ ;  /* 0x0000000406047299 */ /* 0x000fc800080006ff */
[----:B-1----:R-:W-:-:S04]  /*5750*/  LOP3.LUT R0, R0, UR5, RZ, 0xc0, !PT ;  /* 0x0000000500007c12 */ /* 0x002fc8000f8ec0ff */
[----:B------:R-:W-:-:S13]  /*5760*/  ISETP.NE.AND P0, PT, R0, UR5, PT ;  /* 0x0000000500007c0c */ /* 0x000fda000bf05270 */
[----:B------:R-:W-:Y:S05]  /*5770*/  @P0 BRA `(.L_x_115) ;  /* 0x0000000000580947 */ /* 0x000fea0003800000 */
[----:B------:R-:W1:Y:S02]  /*5780*/  LDS R0, [UR8+0x18] ;  /* 0x00001808ff007984 */ /* 0x000e640008000800 */
[----:B-1----:R-:W-:-:S04]  /*5790*/  LOP3.LUT R0, R0, UR4, RZ, 0xc0, !PT ;  /* 0x0000000400007c12 */ /* 0x002fc8000f8ec0ff */
[----:B------:R-:W-:-:S13]  /*57a0*/  ISETP.NE.AND P0, PT, R0, UR4, PT ;  /* 0x0000000400007c0c */ /* 0x000fda000bf05270 */
[----:B------:R-:W-:Y:S05]  /*57b0*/  @P0 BRA `(.L_x_116) ;  /* 0x00000000003c0947 */ /* 0x000fea0003800000 */
[----:B------:R-:W1:Y:S01]  /*57c0*/  S2R R2, SR_LANEID ;  /* 0x0000000000027919 */ /* 0x000e620000000000 */
[----:B------:R-:W-:-:S06]  /*57d0*/  ULOP3.LUT UR5, URZ, UR5, URZ, 0x33, !UPT ;  /* 0x00000005ff057292 */ /* 0x000fcc000f8e33ff */
[----:B------:R-:W-:-:S04]  /*57e0*/  IMAD.U32 R0, RZ, RZ, UR5 ;  /* 0x00000005ff007e24 */ /* 0x000fc8000f8e00ff */
[----:B------:R2:W4:Y:S02]  /*57f0*/  REDUX UR7, R0 ;  /* 0x00000000000773c4 */ /* 0x0005240000000000 */
[----:B------:R1:W-:Y:S01]  /*5800*/  UTCATOMSWS.AND URZ, UR5 ;  /* 0x0000000500ff79e3 */ /* 0x0003e20008000000 */
[----:B--2---:R-:W-:Y:S01]  /*5810*/  LOP3.LUT R0, RZ, UR4, RZ, 0x33, !PT ;  /* 0x00000004ff007c12 */ /* 0x004fe2000f8e33ff */
[----:B------:R-:W-:Y:S02]  /*5820*/  VOTEU.ANY UR4, UPT, PT ;  /* 0x0000000000047886 */ /* 0x000fe400038e0100 */
[----:B------:R-:W-:Y:S02]  /*5830*/  UFLO.U32 UR4, UR4 ;  /* 0x00000004000472bd */ /* 0x000fe400080e0000 */
[----:B------:R-:W2:Y:S04]  /*5840*/  REDUX UR6, R0 ;  /* 0x00000000000673c4 */ /* 0x000ea80000000000 */
[----:B-1----:R-:W-:-:S02]  /*5850*/  ISETP.EQ.U32.AND P0, PT, R2, UR4, PT ;  /* 0x0000000402007c0c */ /* 0x002fc4000bf02070 */
[----:B----4-:R-:W-:-:S11]  /*5860*/  MOV R2, UR7 ;  /* 0x0000000700027c02 */ /* 0x010fd60008000f00 */
[----:B------:R1:W-:Y:S01]  /*5870*/  @P0 ATOMS.AND RZ, [UR8+0x14], R2 ;  /* 0x00001402ffff098c */ /* 0x0003e2000a800008 */
[----:B--2---:R-:W-:-:S05]  /*5880*/  IMAD.U32 R0, RZ, RZ, UR6 ;  /* 0x00000006ff007e24 */ /* 0x004fca000f8e00ff */
[----:B------:R1:W-:Y:S01]  /*5890*/  @P0 ATOMS.AND RZ, [UR8+0x18], R0 ;  /* 0x00001800ffff098c */ /* 0x0003e2000a800008 */
[----:B------:R-:W-:Y:S05]  /*58a0*/  BRA `(.L_x_117) ;  /* 0x0000000000147947 */ /* 0x000fea0003800000 */
.L_x_116:
[----:B------:R-:W-:Y:S02]  /*58b0*/  MOV R2, 0x58d0 ;  /* 0x000058d000027802 */ /* 0x000fe40000000f00 */
[----:B---3-5:R-:W-:Y:S05]  /*58c0*/  CALL.REL.NOINC `($__internal_0_$__cuda_sm10x_tcgen05_guardrail_trap_col_being_dealloced_not_returned_by_alloc) ;  /* 0x00000040003c7944 */ /* 0x028fea0003c00000 */
[----:B------:R-:W-:Y:S05]  /*58d0*/  BRA `(.L_x_117) ;  /* 0x0000000000087947 */ /* 0x000fea0003800000 */
.L_x_115:
[----:B------:R-:W-:Y:S02]  /*58e0*/  MOV R2, 0x5900 ;  /* 0x0000590000027802 */ /* 0x000fe40000000f00 */
[----:B---3-5:R-:W-:Y:S05]  /*58f0*/  CALL.REL.NOINC `($__internal_2_$__cuda_sm10x_tcgen05_guardrail_trap_unallocated_columns_being_dealloced) ;  /* 0x0000004000487944 */ /* 0x028fea0003c00000 */
.L_x_117:
[----:B------:R-:W-:Y:S01]  /*5900*/  NOP ;  /* 0x0000000000007918 */ /* 0x000fe20000000000 */
[----:B------:R-:W-:Y:S05]  /*5910*/  EXIT ;  /* 0x000000000000794d */ /* 0x000fea0003800000 */
.L_x_88:
[----:B------:R-:W-:-:S09]  /*5920*/  UISETP.NE.OR UP0, UPT, UR13, 0x3, !UP4 ;  /* 0x000000030d00788c */ /* 0x000fd2000e705670 */
[----:B------:R-:W-:Y:S05]  /*5930*/  BRA.U UP0, `(.L_x_118) ;  /* 0x0000000d00347547 */ /* 0x000fea000b800000 */
[----:B------:R-:W2:Y:S01]  /*5940*/  LDCU.64 UR4, c[0x0][0x888] ;  /* 0x00011100ff0477ac */ /* 0x000ea20008000a00 */
[----:B------:R-:W3:Y:S01]  /*5950*/  S2UR UR10, SR_CgaCtaId ;  /* 0x00000000000a79c3 */ /* 0x000ee20000008800 */
[----:B------:R-:W-:Y:S02]  /*5960*/  HFMA2 R9, -RZ, RZ, 0, 0 ;  /* 0x00000000ff097431 */ /* 0x000fe400000001ff */
[----:B------:R-:W-:Y:S01]  /*5970*/  IMAD.MOV.U32 R11, RZ, RZ, 0x1 ;  /* 0x00000001ff0b7424 */ /* 0x000fe200078e00ff */
[----:B------:R-:W4:Y:S01]  /*5980*/  LDCU UR33, c[0x0][0x370] ;  /* 0x00006e00ff2177ac */ /* 0x000f220008000800 */
[----:B------:R-:W-:Y:S01]  /*5990*/  IMAD.MOV.U32 R10, RZ, RZ, RZ ;  /* 0x000000ffff0a7224 */ /* 0x000fe200078e00ff */
[----:B------:R-:W-:Y:S01]  /*59a0*/  MOV R8, 0x1000 ;  /* 0x0000100000087802 */ /* 0x000fe20000000f00 */
[----:B------:R-:W4:Y:S01]  /*59b0*/  LDCU.128 UR28, c[0x0][0xb10] ;  /* 0x00016200ff1c77ac */ /* 0x000f220008000c00 */
[----:B------:R-:W1:Y:S01]  /*59c0*/  LDC.64 R12, c[0x0][0x348] ;  /* 0x0000d200ff0c7b82 */ /* 0x000e620000000a00 */
[----:B------:R-:W3:Y:S01]  /*59d0*/  LDCU UR32, c[0x0][0x374] ;  /* 0x00006e80ff2077ac */ /* 0x000ee20008000800 */
[----:B------:R-:W3:Y:S01]  /*59e0*/  LDCU.64 UR26, c[0x0][0x890] ;  /* 0x00011200ff1a77ac */ /* 0x000ee20008000a00 */
[----:B--2---:R-:W-:Y:S01]  /*59f0*/  UISETP.NE.U32.AND UP0, UPT, UR4, URZ, UPT ;  /* 0x000000ff0400728c */ /* 0x004fe2000bf05070 */
[----:B------:R-:W2:Y:S01]  /*5a00*/  LDCU UR16, c[0x0][0xb0c] ;  /* 0x00016180ff1077ac */ /* 0x000ea20008000800 */
[----:B------:R-:W2:Y:S01]  /*5a10*/  LDCU UR38, c[0x0][0xb20] ;  /* 0x00016400ff2677ac */ /* 0x000ea20008000800 */
[----:B------:R-:W2:Y:S01]  /*5a20*/  LDCU UR4, c[0x0][0xb30] ;  /* 0x00016600ff0477ac */ /* 0x000ea20008000800 */
[----:B------:R-:W-:Y:S01]  /*5a30*/  UMOV UR17, 0x400 ;  /* 0x0000040000117882 */ /* 0x000fe20000000000 */
[----:B----4-:R-:W-:-:S02]  /*5a40*/  UIMAD.WIDE.U32 UR6, UR33, UR28, URZ ;  /* 0x0000001c210672a5 */ /* 0x010fc4000f8e00ff */
[----:B---3--:R-:W-:Y:S02]  /*5a50*/  UIMAD.WIDE.U32 UR8, UR32, UR31, URZ ;  /* 0x0000001f200872a5 */ /* 0x008fe4000f8e00ff */
[----:B------:R-:W-:Y:S02]  /*5a60*/  ULEA UR17, UR10, UR17, 0x18 ;  /* 0x000000110a117291 */ /* 0x000fe4000f8ec0ff */
[----:B------:R-:W-:Y:S02]  /*5a70*/  UISETP.NE.U32.AND UP6, UPT, UR26, URZ, UPT ;  /* 0x000000ff1a00728c */ /* 0x000fe4000bfc5070 */
[----:B------:R-:W-:Y:S02]  /*5a80*/  UIADD3 UR34, UPT, UPT, UR17, 0x240, URZ ;  /* 0x0000024011227890 */ /* 0x000fe4000fffe0ff */
[----:B------:R-:W-:Y:S02]  /*5a90*/  UISETP.NE.AND.EX UP5, UPT, UR5, URZ, UPT, UP0 ;  /* 0x000000ff0500728c */ /* 0x000fe4000bfa5300 */
[----:B------:R-:W-:Y:S01]  /*5aa0*/  UISETP.NE.AND UP0, UPT, UR42, 0x1, UPT ;  /* 0x000000012a00788c */ /* 0x000fe2000bf05270 */
[----:B------:R-:W-:Y:S01]  /*5ab0*/  UMOV UR6, UR7 ;  /* 0x0000000700067c82 */ /* 0x000fe20008000000 */
[----:B------:R-:W-:Y:S01]  /*5ac0*/  UMOV UR35, UR9 ;  /* 0x0000000900237c82 */ /* 0x000fe20008000000 */
[----:B--2---:R-:W-:-:S02]  /*5ad0*/  UISETP.NE.AND UP0, UPT, UR16, 0x1, UPT ;  /* 0x000000011000788c */ /* 0x004fc4000bf05270 */
[----:B------:R-:W-:Y:S02]  /*5ae0*/  UPLOP3.LUT UP4, UPT, UPT, UPT, UPT, 0x40, 0x4 ;  /* 0x000000000004789c */ /* 0x000fe40003f8e870 */
[----:B------:R-:W-:Y:S01]  /*5af0*/  UISETP.GE.AND UP2, UPT, UR42, 0x1, UPT ;  /* 0x000000012a00788c */ /* 0x000fe2000bf46270 */
[----:B------:R-:W2:Y:S01]  /*5b00*/  LDCU.64 UR14, c[0x0][0xb28] ;  /* 0x00016500ff0e77ac */ /* 0x000ea20008000a00 */
[----:B------:R-:W-:Y:S02]  /*5b10*/  UISETP.NE.AND.EX UP6, UPT, UR27, URZ, UPT, UP6 ;  /* 0x000000ff1b00728c */ /* 0x000fe4000bfc5360 */
[----:B------:R-:W-:Y:S02]  /*5b20*/  UPRMT UR34, UR10, 0x654, UR34 ;  /* 0x000006540a227896 */ /* 0x000fe40008000022 */
[----:B------:R-:W-:Y:S02]  /*5b30*/  USHF.R.U32.HI UR37, URZ, UR29, UR6 ;  /* 0x0000001dff257299 */ /* 0x000fe40008011606 */
[----:B------:R-:W-:-:S02]  /*5b40*/  USHF.R.U32.HI UR35, URZ, UR38, UR35 ;  /* 0x00000026ff237299 */ /* 0x000fc40008011623 */
[----:B------:R-:W-:Y:S02]  /*5b50*/  UISETP.NE.AND UP0, UPT, UR30, 0x1, UPT ;  /* 0x000000011e00788c */ /* 0x000fe4000bf05270 */
[----:B-1----:R-:W-:-:S11]  /*5b60*/  UISETP.NE.AND UP3, UPT, UR4, 0x1, UPT ;  /* 0x000000010400788c */ /* 0x002fd6000bf65270 */
.L_x_126:
[C---:B------:R-:W-:Y:S02]  /*5b70*/  LEA R3, R10.reuse, UR17, 0x3 ;  /* 0x000000110a037c11 */ /* 0x040fe4000f8e18ff */
[----:B------:R-:W-:Y:S02]  /*5b80*/  SHF.L.U32 R0, R9, 0x1f, RZ ;  /* 0x0000001f09007819 */ /* 0x000fe400000006ff */
[----:B------:R-:W-:Y:S02]  /*5b90*/  LEA R4, R10, UR17, 0x4 ;  /* 0x000000110a047c11 */ /* 0x000fe4000f8e20ff */
[----:B-1----:R-:W1:Y:S02]  /*5ba0*/  SYNCS.PHASECHK.TRANS64.TRYWAIT P0, [R3+URZ+0x260], R0 ;  /* 0x00026000030075a7 */ /* 0x002e6400080011ff */
[----:B-1----:R-:W-:Y:S05]  /*5bb0*/  @!P0 BRA `(.L_x_119) ;  /* 0x0000003800fc8947 */ /* 0x002fea0003800000 */
.L_x_240:
[----:B------:R-:W3:Y:S01]  /*5bc0*/  LDS.128 R4, [R4+0x2f0] ;  /* 0x0002f00004047984 */ /* 0x000ee20000000c00 */
[----:B------:R-:W-:Y:S01]  /*5bd0*/  UISETP.GE.AND UP0, UPT, UR42, 0x1, UPT ;  /* 0x000000012a00788c */ /* 0x000fe2000bf06270 */
[----:B------:R-:W-:Y:S01]  /*5be0*/  @!PT LDS RZ, [RZ] ;  /* 0x00000000fffff984 */ /* 0x000fe20000000800 */
[----:B------:R-:W-:Y:S01]  /*5bf0*/  @!PT LDS RZ, [RZ] ;  /* 0x00000000fffff984 */ /* 0x000fe20000000800 */
[----:B------:R-:W-:Y:S01]  /*5c00*/  @!PT LDS RZ, [RZ] ;  /* 0x00000000fffff984 */ /* 0x000fe20000000800 */
[----:B------:R-:W-:Y:S01]  /*5c10*/  @!PT LDS RZ, [RZ] ;  /* 0x00000000fffff984 */ /* 0x000fe20000000800 */
[----:B------:R4:W-:Y:S06]  /*5c20*/  MEMBAR.ALL.CTA ;  /* 0x0000000000007992 */ /* 0x0009ec0000008000 */
[----:B----4-:R-:W4:Y:S01]  /*5c30*/  FENCE.VIEW.ASYNC.S ;  /* 0x00000000000073c6 */ /* 0x010f220000000000 */
[----:B---3--:R-:W-:Y:S11]  /*5c40*/  LOP3.LUT P0, RZ, R6, 0x1, RZ, 0xc0, !PT ;  /* 0x0000000106ff7812 */ /* 0x008ff6000780c0ff */
[----:B------:R-:W-:Y:S02]  /*5c50*/  @!UPT UIADD3 URZ, UPT, UPT, URZ, URZ, URZ ;  /* 0x000000fffffff290 */ /* 0x000fe4000fffe0ff */
[----:B----4-:R-:W-:Y:S01]  /*5c60*/  VOTEU.ANY UP2, P0 ;  /* 0x0000000000ff7886 */ /* 0x010fe20000040100 */
[----:B------:R-:W-:Y:S11]  /*5c70*/  PLOP3.LUT P0, PT, PT, PT, UP2, 0x80, 0x8 ;  /* 0x000000000008781c */ /* 0x000ff60003f0f028 */
[----:B------:R-:W-:Y:S02]  /*5c80*/  @!UPT UIADD3 URZ, UPT, UPT, URZ, URZ, URZ ;  /* 0x000000fffffff290 */ /* 0x000fe4000fffe0ff */
[----:B-1----:R-:W-:Y:S02]  /*5c90*/  @P0 SHF.R.U32.HI R0, RZ, 0x10, R5 ;  /* 0x00000010ff000819 */ /* 0x002fe40000011605 */
[----:B------:R-:W-:Y:S02]  /*5ca0*/  @P0 MOV R2, R4 ;  /* 0x0000000400020202 */ /* 0x000fe40000000f00 */
[----:B------:R-:W-:Y:S01]  /*5cb0*/  @P0 R2UR UR4, R0 ;  /* 0x00000000000402ca */ /* 0x000fe200000e0000 */
[----:B------:R-:W-:Y:S01]  /*5cc0*/  VIADD R0, R3, 0x270 ;  /* 0x0000027003007836 */ /* 0x000fe20000000000 */
[----:B------:R-:W-:Y:S02]  /*5cd0*/  @P0 LOP3.LUT R4, R5, 0xffff, RZ, 0xc0, !PT ;  /* 0x0000ffff05040812 */ /* 0x000fe400078ec0ff */
[----:B------:R-:W-:Y:S02]  /*5ce0*/  @P0 R2UR UR6, R2 ;  /* 0x00000000020602ca */ /* 0x000fe400000e0000 */
[----:B------:R-:W-:Y:S02]  /*5cf0*/  PRMT R0, RZ, 0x654, R0 ;  /* 0x00000654ff007816 */ /* 0x000fe40000000000 */
[----:B------:R-:W-:Y:S02]  /*5d00*/  @P0 R2UR UR5, R4 ;  /* 0x00000000040502ca */ /* 0x000fe400000e0000 */
[----:B------:R1:W-:Y:S03]  /*5d10*/  SYNCS.ARRIVE.TRANS64.RED.A1T0 RZ, [R0+URZ], RZ ;  /* 0x000000ff00ff79a7 */ /* 0x0003e600081004ff */
[----:B------:R-:W-:Y:S04]  /*5d20*/  @UP2 UMOV UR25, UR4 ;  /* 0x0000000400192c82 */ /* 0x000fe80008000000 */
[----:B------:R-:W-:Y:S04]  /*5d30*/  @UP2 UMOV UR13, UR6 ;  /* 0x00000006000d2c82 */ /* 0x000fe80008000000 */
[----:B------:R-:W-:Y:S01]  /*5d40*/  @UP2 UMOV UR7, UR5 ;  /* 0x0000000500072c82 */ /* 0x000fe20008000000 */
[----:B------:R-:W-:Y:S05]  /*5d50*/  BRA.U !UP0, `(.L_x_120) ;  /* 0x0000000108c07547 */ /* 0x000fea000b800000 */
[----:B------:R-:W-:Y:S02]  /*5d60*/  UIMAD.WIDE.U32 UR10, UR7, UR31, URZ ;  /* 0x0000001f070a72a5 */ /* 0x000fe4000f8e00ff */
[----:B------:R-:W-:Y:S02]  /*5d70*/  UP2UR UR12, UPR, URZ, 0x4 ;  /* 0x00000004ff0c7883 */ /* 0x000fe40008000000 */
[----:B------:R-:W-:Y:S02]  /*5d80*/  UISETP.NE.AND UP2, UPT, UR30, 0x1, UPT ;  /* 0x000000011e00788c */ /* 0x000fe4000bf45270 */
[----:B------:R-:W-:Y:S02]  /*5d90*/  UIMAD.WIDE.U32 UR18, UR13, UR28, URZ ;  /* 0x0000001c0d1272a5 */ /* 0x000fe4000f8e00ff */
[----:B------:R-:W-:Y:S02]  /*5da0*/  USEL UR4, UR32, UR35, !UP2 ;  /* 0x0000002320047287 */ /* 0x000fe4000d000000 */
[----:B------:R-:W-:Y:S02]  /*5db0*/  UISETP.NE.AND UP0, UPT, UR16, 0x1, UPT ;  /* 0x000000011000788c */ /* 0x000fe4000bf05270 */
[----:B------:R-:W-:Y:S02]  /*5dc0*/  UP2UR UR24, UPR, URZ, 0x2 ;  /* 0x00000002ff187883 */ /* 0x000fe40008000000 */
[----:B------:R-:W-:Y:S02]  /*5dd0*/  UISETP.NE.AND UP1, UPT, UR42, 0x1, UPT ;  /* 0x000000012a00788c */ /* 0x000fe4000bf25270 */
[----:B--2---:R-:W-:Y:S02]  /*5de0*/  UIMAD.WIDE.U32 UR20, UR4, UR14, URZ ;  /* 0x0000000e041472a5 */ /* 0x004fe4000f8e00ff */
[----:B------:R-:W-:Y:S01]  /*5df0*/  USEL UR8, UR33, UR37, !UP0 ;  /* 0x0000002521087287 */ /* 0x000fe2000c000000 */
[----:B------:R-:W-:Y:S02]  /*5e00*/  UMOV UR5, UR11 ;  /* 0x0000000b00057c82 */ /* 0x000fe40008000000 */
[----:B------:R-:W-:Y:S02]  /*5e10*/  USHF.R.U32.HI UR6, URZ, UR38, UR5 ;  /* 0x00000026ff067299 */ /* 0x000fe40008011605 */
[----:B------:R-:W-:Y:S02]  /*5e20*/  UIMAD.WIDE.U32 UR22, UR8, UR14, URZ ;  /* 0x0000000e081672a5 */ /* 0x000fe4000f8e00ff */
[----:B------:R-:W-:Y:S02]  /*5e30*/  USEL UR6, UR7, UR6, !UP2 ;  /* 0x0000000607067287 */ /* 0x000fe4000d000000 */
[----:B------:R-:W-:Y:S02]  /*5e40*/  UISETP.NE.AND UP2, UPT, UR12, URZ, UPT ;  /* 0x000000ff0c00728c */ /* 0x000fe4000bf45270 */
[----:B------:R-:W-:Y:S01]  /*5e50*/  UIMAD.WIDE.U32 UR10, UR6, UR14, URZ ;  /* 0x0000000e060a72a5 */ /* 0x000fe2000f8e00ff */
[----:B------:R-:W-:Y:S02]  /*5e60*/  UMOV UR5, UR19 ;  /* 0x0000001300057c82 */ /* 0x000fe40008000000 */
[----:B------:R-:W-:Y:S03]  /*5e70*/  USHF.R.U32.HI UR9, URZ, UR29, UR5 ;  /* 0x0000001dff097299 */ /* 0x000fe60008011605 */
[----:B------:R-:W-:Y:S02]  /*5e80*/  UMOV UR5, UR21 ;  /* 0x0000001500057c82 */ /* 0x000fe40008000000 */
[----:B------:R-:W-:Y:S03]  /*5e90*/  @UP1 USHF.R.U32.HI UR4, URZ, UR15, UR5 ;  /* 0x0000000fff041299 */ /* 0x000fe60008011605 */
[----:B------:R-:W-:Y:S01]  /*5ea0*/  UMOV UR5, UR23 ;  /* 0x0000001700057c82 */ /* 0x000fe20008000000 */
[----:B------:R-:W-:Y:S02]  /*5eb0*/  UIMAD UR4, UR42, UR4, URZ ;  /* 0x000000042a0472a4 */ /* 0x000fe4000f8e02ff */
[----:B------:R-:W-:Y:S02]  /*5ec0*/  @UP1 USHF.R.U32.HI UR8, URZ, UR15, UR5 ;  /* 0x0000000fff081299 */ /* 0x000fe40008011605 */
[----:B------:R-:W-:Y:S02]  /*5ed0*/  USEL UR5, UR13, UR9, !UP0 ;  /* 0x000000090d057287 */ /* 0x000fe4000c000000 */
[----:B------:R-:W-:Y:S02]  /*5ee0*/  UIMAD UR9, UR42, UR8, URZ ;  /* 0x000000082a0972a4 */ /* 0x000fe4000f8e02ff */
[----:B------:R-:W-:Y:S03]  /*5ef0*/  UISETP.GE.AND UP0, UPT, UR6, UR4, UPT ;  /* 0x000000040600728c */ /* 0x000fe6000bf06270 */
[----:B------:R-:W-:Y:S01]  /*5f00*/  UMOV UR4, UR11 ;  /* 0x0000000b00047c82 */ /* 0x000fe20008000000 */
[----:B------:R-:W-:Y:S02]  /*5f10*/  UISETP.GE.OR UP0, UPT, UR5, UR9, UP0 ;  /* 0x000000090500728c */ /* 0x000fe40008706670 */
[----:B------:R-:W-:Y:S02]  /*5f20*/  USHF.R.U32.HI UR4, URZ, UR15, UR4 ;  /* 0x0000000fff047299 */ /* 0x000fe40008011604 */
[----:B------:R-:W-:Y:S02]  /*5f30*/  UIMAD.WIDE.U32 UR10, UR5, UR14, URZ ;  /* 0x0000000e050a72a5 */ /* 0x000fe4000f8e00ff */
[----:B------:R-:W-:Y:S04]  /*5f40*/  USEL UR12, UR6, UR4, !UP1 ;  /* 0x00000004060c7287 */ /* 0x000fe8000c800000 */
[----:B------:R-:W-:Y:S01]  /*5f50*/  UIADD3 UR9, UPT, UPT, -UR12, URZ, URZ ;  /* 0x000000ff0c097290 */ /* 0x000fe2000fffe1ff */
[----:B------:R-:W-:Y:S02]  /*5f60*/  @!UP0 UMOV UR4, UR11 ;  /* 0x0000000b00048c82 */ /* 0x000fe40008000000 */
[----:B------:R-:W-:Y:S02]  /*5f70*/  @!UP0 USHF.R.U32.HI UR4, URZ, UR15, UR4 ;  /* 0x0000000fff048299 */ /* 0x000fe40008011604 */
[----:B------:R-:W-:Y:S02]  /*5f80*/  UIMAD UR9, UR42, UR9, UR6 ;  /* 0x000000092a0972a4 */ /* 0x000fe4000f8e0206 */
[----:B------:R-:W-:Y:S02]  /*5f90*/  @!UP0 USEL UR4, UR5, UR4, !UP1 ;  /* 0x0000000405048287 */ /* 0x000fe4000c800000 */
[----:B------:R-:W-:Y:S02]  /*5fa0*/  UISETP.NE.AND UP1, UPT, UR24, URZ, UPT ;  /* 0x000000ff1800728c */ /* 0x000fe4000bf25270 */
[----:B------:R-:W-:Y:S02]  /*5fb0*/  @!UP0 UIMAD UR9, UR8, UR9, UR4 ;  /* 0x00000009080982a4 */ /* 0x000fe4000f8e0204 */
[----:B------:R-:W-:Y:S02]  /*5fc0*/  @!UP0 UIADD3 UR10, UPT, UPT, UR12, -UR4, URZ ;  /* 0x800000040c0a8290 */ /* 0x000fe4000fffe0ff */
[----:B------:R-:W-:Y:S02]  /*5fd0*/  UIADD3 UR4, UPT, UPT, -UR5, URZ, URZ ;  /* 0x000000ff05047290 */ /* 0x000fe4000fffe1ff */
[----:B------:R-:W-:Y:S02]  /*5fe0*/  UIADD3 UR8, UPT, UPT, -UR6, URZ, URZ ;  /* 0x000000ff06087290 */ /* 0x000fe4000fffe1ff */
[----:B------:R-:W-:Y:S02]  /*5ff0*/  @!UP0 UIMAD UR6, UR10, UR42, UR5 ;  /* 0x0000002a0a0682a4 */ /* 0x000fe4000f8e0205 */
[----:B------:R-:W-:Y:S02]  /*6000*/  UIMAD UR13, UR16, UR4, UR13 ;  /* 0x00000004100d72a4 */ /* 0x000fe4000f8e020d */
[----:B------:R-:W-:Y:S01]  /*6010*/  UIMAD UR7, UR30, UR8, UR7 ;  /* 0x000000081e0772a4 */ /* 0x000fe2000f8e0207 */
[----:B------:R-:W-:Y:S02]  /*6020*/  @!UP0 UMOV UR5, UR9 ;  /* 0x0000000900058c82 */ /* 0x000fe40008000000 */
[----:B------:R-:W-:Y:S02]  /*6030*/  UIMAD UR13, UR5, UR16, UR13 ;  /* 0x00000010050d72a4 */ /* 0x000fe4000f8e020d */
[----:B------:R-:W-:Y:S11]  /*6040*/  UIMAD UR7, UR6, UR30, UR7 ;  /* 0x0000001e060772a4 */ /* 0x000ff6000f8e0207 */
[----:B------:R-:W-:Y:S01]  /*6050*/  @!UPT UIADD3 URZ, UPT, UPT, URZ, URZ, URZ ;  /* 0x000000fffffff290 */ /* 0x000fe2000fffe0ff */
.L_x_120:
[----:B------:R-:W3:Y:S01]  /*6060*/  @!UP3 LDCU.128 UR20, c[0x0][0xb10] ;  /* 0x00016200ff14b7ac */ /* 0x000ee20008000c00 */
[----:B------:R-:W-:Y:S02]  /*6070*/  ISETP.NE.U32.AND P0, PT, RZ, UR26, PT ;  /* 0x0000001aff007c0c */ /* 0x000fe4000bf05070 */
[----:B------:R-:W-:Y:S02]  /*6080*/  SHF.L.U32 R2, R11, 0x1f, RZ ;  /* 0x0000001f0b027819 */ /* 0x000fe400000006ff */
[----:B------:R-:W-:Y:S01]  /*6090*/  ISETP.NE.AND.EX P0, PT, RZ, UR27, PT, P0 ;  /* 0x0000001bff007c0c */ /* 0x000fe2000bf05300 */
[----:B------:R-:W4:Y:S01]  /*60a0*/  @!UP3 LDCU UR5, c[0x0][0xb0c] ;  /* 0x00016180ff05b7ac */ /* 0x000f220008000800 */
[----:B---3--:R-:W-:Y:S07]  /*60b0*/  UIMAD.WIDE.U32 UR8, UR13, UR20, URZ ;  /* 0x000000140d0872a5 */ /* 0x008fee000f8e00ff */
[----:B------:R-:W-:Y:S01]  /*60c0*/  @!UP3 UMOV UR4, UR9 ;  /* 0x000000090004bc82 */ /* 0x000fe20008000000 */
[----:B----4-:R-:W-:Y:S02]  /*60d0*/  @!UP3 UISETP.NE.AND UP0, UPT, UR5, 0x1, UPT ;  /* 0x000000010500b88c */ /* 0x010fe4000bf05270 */
[----:B------:R-:W-:Y:S02]  /*60e0*/  @!UP3 USHF.R.U32.HI UR4, URZ, UR21, UR4 ;  /* 0x00000015ff04b299 */ /* 0x000fe40008011604 */
[----:B------:R-:W-:Y:S02]  /*60f0*/  UIMAD.WIDE.U32 UR8, UR7, UR23, URZ ;  /* 0x00000017070872a5 */ /* 0x000fe4000f8e00ff */
[----:B------:R-:W-:Y:S02]  /*6100*/  @!UP3 USEL UR10, UR13, UR4, !UP0 ;  /* 0x000000040d0ab287 */ /* 0x000fe4000c000000 */
[----:B------:R-:W-:Y:S03]  /*6110*/  @!UP3 UISETP.NE.AND UP0, UPT, UR22, 0x1, UPT ;  /* 0x000000011600b88c */ /* 0x000fe6000bf05270 */
[----:B------:R-:W-:Y:S02]  /*6120*/  @!UP3 UMOV UR6, UR9 ;  /* 0x000000090006bc82 */ /* 0x000fe40008000000 */
[----:B------:R-:W3:Y:S02]  /*6130*/  @!UP3 LDCU UR4, c[0x0][0xb20] ;  /* 0x00016400ff04b7ac */ /* 0x000ee40008000800 */
[----:B---3--:R-:W-:Y:S04]  /*6140*/  @!UP3 USHF.R.U32.HI UR6, URZ, UR4, UR6 ;  /* 0x00000004ff06b299 */ /* 0x008fe80008011606 */
[----:B------:R-:W-:Y:S04]  /*6150*/  @!UP3 USEL UR6, UR7, UR6, !UP0 ;  /* 0x000000060706b287 */ /* 0x000fe8000c000000 */
[----:B------:R-:W-:Y:S02]  /*6160*/  @!UP3 UIADD3 UR4, UPT, UPT, -UR10, UR6, URZ ;  /* 0x000000060a04b290 */ /* 0x000fe4000fffe1ff */
[----:B------:R-:W-:Y:S02]  /*6170*/  @!UP3 UIADD3 UR6, UPT, UPT, UR10, -UR6, URZ ;  /* 0x800000060a06b290 */ /* 0x000fe4000fffe0ff */
[----:B------:R-:W-:Y:S02]  /*6180*/  @!UP3 UIMAD UR13, UR4, UR5, UR13 ;  /* 0x00000005040db2a4 */ /* 0x000fe4000f8e020d */
[----:B------:R-:W-:Y:S01]  /*6190*/  @!UP3 UIMAD UR7, UR6, UR22, UR7 ;  /* 0x000000160607b2a4 */ /* 0x000fe2000f8e0207 */
[----:B------:R-:W-:Y:S11]  /*61a0*/  BRA.U UP4, `(.L_x_121) ;  /* 0x0000000104107547 */ /* 0x000ff6000b800000 */
[----:B------:R-:W-:Y:S04]  /*61b0*/  MOV R3, UR43 ;  /* 0x0000002b00037c02 */ /* 0x000fe80008000f00 */
[----:B------:R-:W-:Y:S04]  /*61c0*/  SHF.L.U32 R3, R3, 0x1f, RZ ;  /* 0x0000001f03037819 */ /* 0x000fe800000006ff */
[----:B------:R-:W3:Y:S02]  /*61d0*/  SYNCS.PHASECHK.TRANS64.TRYWAIT P1, [UR17+0x258], R3 ;  /* 0x00025803ff0075a7 */ /* 0x000ee40008021111 */
[----:B---3--:R-:W-:Y:S05]  /*61e0*/  @!P1 BRA `(.L_x_122) ;  /* 0x0000003400849947 */ /* 0x008fea0003800000 */
.L_x_121:
[----:B------:R-:W-:Y:S05]  /*61f0*/  BRA.U !UP6, `(.L_x_123) ;  /* 0x000000010e387547 */ /* 0x000fea000b800000 */
[----:B------:R-:W-:Y:S01]  /*6200*/  UPLOP3.LUT UP1, UPT, UPT, UPT, UP5, 0x80, 0x8 ;  /* 0x000000000008789c */ /* 0x000fe20003f2f050 */
[----:B-1----:R-:W-:Y:S01]  /*6210*/  HFMA2 R0, -RZ, RZ, 0, 5.9604644775390625e-08 ;  /* 0x00000001ff007431 */ /* 0x002fe200000001ff */
[----:B------:R-:W1:Y:S01]  /*6220*/  LDCU.64 UR8, c[0x0][0x358] ;  /* 0x00006b00ff0877ac */ /* 0x000e620008000a00 */
[----:B------:R-:W-:Y:S03]  /*6230*/  IMAD.MOV.U32 R80, RZ, RZ, 0x1 ;  /* 0x00000001ff507424 */ /* 0x000fe600078e00ff */
[----:B------:R-:W-:Y:S05]  /*6240*/  PLOP3.LUT P1, PT, PT, PT, UP1, 0x80, 0x8 ;  /* 0x000000000008781c */ /* 0x000fea0003f2f018 */
[----:B------:R-:W3:Y:S01]  /*6250*/  @UP1 LDCU.64 UR4, c[0x0][0x888] ;  /* 0x00011100ff0417ac */ /* 0x000ee20008000a00 */
[----:B------:R-:W-:Y:S07]  /*6260*/  @UP1 UIMAD UR6, UR36, UR26, URZ ;  /* 0x0000001a240612a4 */ /* 0x000fee000f8e02ff */
[----:B------:R-:W-:Y:S01]  /*6270*/  @!P1 PRMT R80, R0, 0x7610, R80 ;  /* 0x0000761000509816 */ /* 0x000fe20000000050 */
[----:B---3--:R-:W-:Y:S06]  /*6280*/  @UP1 UIMAD.WIDE UR4, UR6, 0x4, UR4 ;  /* 0x00000004060418a5 */ /* 0x008fec000f8e0204 */
[----:B------:R-:W-:Y:S01]  /*6290*/  IMAD.U32 R4, RZ, RZ, UR4 ;  /* 0x00000004ff047e24 */ /* 0x000fe2000f8e00ff */
[----:B------:R-:W-:Y:S04]  /*62a0*/  MOV R5, UR5 ;  /* 0x0000000500057c02 */ /* 0x000fe80008000f00 */
[----:B------:R-:W3:Y:S01]  /*62b0*/  @!UP1 LDCU UR4, c[0x0][0x880] ;  /* 0x00011000ff0497ac */ /* 0x000ee20008000800 */
[----:B-1---5:R4:W5:Y:S02]  /*62c0*/  @P1 LDG.E R39, desc[UR8][R4.64] ;  /* 0x0000000804271981 */ /* 0x022964000c1e1900 */
[----:B---34-:R-:W-:Y:S07]  /*62d0*/  @!P1 IMAD.U32 R39, RZ, RZ, UR4 ;  /* 0x00000004ff279e24 */ /* 0x018fee000f8e00ff */
.L_x_123:
[----:B-----5:R-:W-:Y:S01]  /*62e0*/  @!P0 FSETP.EQ.AND P2, PT, R39, RZ, PT ;  /* 0x000000ff2700820b */ /* 0x020fe20003f42000 */
[----:B------:R-:W-:Y:S01]  /*62f0*/  @!UPT UIADD3 URZ, UPT, UPT, URZ, URZ, URZ ;  /* 0x000000fffffff290 */ /* 0x000fe2000fffe0ff */
[----:B------:R-:W-:Y:S11]  /*6300*/  @!P0 BRA `(.L_x_124) ;  /* 0x0000000000148947 */ /* 0x000ff60003800000 */
[----:B------:R-:W-:Y:S02]  /*6310*/  LOP3.LUT P0, RZ, R80, 0xff, RZ, 0xc0, !PT ;  /* 0x000000ff50ff7812 */ /* 0x000fe4000780c0ff */
[----:B------:R-:W-:Y:S04]  /*6320*/  PLOP3.LUT P2, PT, PT, PT, UP1, 0x80, 0x8 ;  /* 0x000000000008781c */ /* 0x000fe80003f4f018 */
[----:B------:R-:W-:Y:S07]  /*6330*/  PLOP3.LUT P2, PT, P2, PT, PT, 0x8, 0x80 ;  /* 0x000000000080781c */ /* 0x000fee000174e170 */
[----:B------:R-:W-:Y:S11]  /*6340*/  @P0 FSETP.EQ.AND P2, PT, R39, RZ, PT ;  /* 0x000000ff2700020b */ /* 0x000ff60003f42000 */
[----:B------:R-:W-:Y:S02]  /*6350*/  @!UPT UIADD3 URZ, UPT, UPT, URZ, URZ, URZ ;  /* 0x000000fffffff290 */ /* 0x000fe4000fffe0ff */
.L_x_124:
[----:B------:R-:W3:Y:S01]  /*6360*/  SYNCS.PHASECHK.TRANS64.TRYWAIT P0, [UR17+0x248], R2 ;  /* 0x00024802ff0075a7 */ /* 0x000ee20008001111 */
[----:B------:R-:W-:Y:S02]  /*6370*/  ELECT P1, URZ, PT ;  /* 0x0000000000ff782f */ /* 0x000fe40003820000 */
[----:B------:R-:W-:Y:S01]  /*6380*/  IADD3 R10, PT, PT, R10, 0x1, RZ ;  /* 0x000000010a0a7810 */ /* 0x000fe20007ffe0ff */
[----:B---3--:R-:W-:Y:S10]  /*6390*/  @!P0 BRA `(.L_x_125) ;  /* 0x0000003400308947 */ /* 0x008ff40003800000 */
.L_x_243:
[----:B------:R-:W-:Y:S01]  /*63a0*/  PLOP3.LUT P1, PT, P2, P1, PT, 0xf2, 0x2f ;  /* 0x00000000002f781c */ /* 0x000fe20001723e72 */
[----:B------:R-:W-:Y:S01]  /*63b0*/  UMOV UR18, 0x0 ;  /* 0x0000000000127882 */ /* 0x000fe20000000000 */
[----:B------:R-:W-:Y:S01]  /*63c0*/  UMOV UR19, 0x10000000 ;  /* 0x1000000000137882 */ /* 0x000fe20000000000 */
[----:B------:R-:W-:Y:S01]  /*63d0*/  UMOV UR12, UR36 ;  /* 0x00000024000c7c82 */ /* 0x000fe20008000000 */
[----:B------:R-:W-:Y:S01]  /*63e0*/  LOP3.LUT R11, R11, 0x1, RZ, 0x3c, !PT ;  /* 0x000000010b0b7812 */ /* 0x000fe200078e3cff */
[----:B------:R-:W-:Y:S01]  /*63f0*/  UMOV UR36, UR25 ;  /* 0x0000001900247c82 */ /* 0x000fe20008000000 */
[----:B------:R-:W-:Y:S07]  /*6400*/  UPLOP3.LUT UP4, UPT, UPT, UPT, UPT, 0x80, 0x8 ;  /* 0x000000000008789c */ /* 0x000fee0003f8f070 */
[----:B-1----:R-:W-:Y:S01]  /*6410*/  @!P1 IADD3 R2, P0, PT, R12, 0x580, RZ ;  /* 0x000005800c029810 */ /* 0x002fe20007f1e0ff */
[----:B------:R-:W-:Y:S03]  /*6420*/  VOTEU.ALL UP0, P1 ;  /* 0x0000000000ff7886 */ /* 0x000fe60000800000 */
[----:B------:R-:W-:Y:S01]  /*6430*/  @!P1 R2UR UR5, R2 ;  /* 0x00000000020592ca */ /* 0x000fe200000e0000 */
[----:B------:R-:W-:Y:S01]  /*6440*/  @!P1 IMAD.X R0, RZ, RZ, R13, P0 ;  /* 0x000000ffff009224 */ /* 0x000fe200000e060d */
[----:B------:R-:W-:Y:S01]  /*6450*/  @!UP0 USHF.L.U32 UR10, UR46, 0x6, URZ ;  /* 0x000000062e0a8899 */ /* 0x000fe200080006ff */
[----:B------:R-:W-:Y:S01]  /*6460*/  ISETP.NE.AND P0, PT, R10, 0x2, PT ;  /* 0x000000020a00780c */ /* 0x000fe20003f05270 */
[----:B------:R-:W-:Y:S02]  /*6470*/  @!UP0 USHF.L.U32 UR11, UR45, 0x6, URZ ;  /* 0x000000062d0b8899 */ /* 0x000fe400080006ff */
[----:B------:R-:W-:Y:S01]  /*6480*/  @!P1 R2UR UR4, R0 ;  /* 0x00000000000492ca */ /* 0x000fe200000e0000 */
[----:B------:R-:W-:Y:S01]  /*6490*/  @!UP0 UIADD3 UR8, UPT, UPT, UR17, 0x400, URZ ;  /* 0x0000040011088890 */ /* 0x000fe2000fffe0ff */
[----:B------:R-:W-:Y:S01]  /*64a0*/  SEL R0, RZ, 0x1, P0 ;  /* 0x00000001ff007807 */ /* 0x000fe20000000000 */
[----:B------:R-:W-:Y:S01]  /*64b0*/  @!UP0 UIADD3 UR9, UPT, UPT, UR17, 0x240, URZ ;  /* 0x0000024011098890 */ /* 0x000fe2000fffe0ff */
[----:B------:R-:W-:Y:S01]  /*64c0*/  SEL R10, R10, RZ, P0 ;  /* 0x000000ff0a0a7207 */ /* 0x000fe20000000000 */
[----:B------:R-:W-:Y:S01]  /*64d0*/  VOTEU.ALL UP0, P1 ;  /* 0x0000000000ff7886 */ /* 0x000fe20000800000 */
[----:B------:R-:W-:Y:S01]  /*64e0*/  LOP3.LUT R9, R9, R0, RZ, 0x3c, !PT ;  /* 0x0000000009097212 */ /* 0x000fe200078e3cff */
[----:B------:R-:W-:Y:S01]  /*64f0*/  IMAD.U32 R2, RZ, RZ, UR5 ;  /* 0x00000005ff027e24 */ /* 0x000fe2000f8e00ff */
[----:B------:R-:W-:Y:S02]  /*6500*/  UIADD3 UR46, UPT, UPT, UR7, UR59, URZ ;  /* 0x0000003b072e7290 */ /* 0x000fe4000fffe0ff */
[----:B------:R-:W-:Y:S03]  /*6510*/  UIADD3 UR45, UPT, UPT, UR13, UR55, URZ ;  /* 0x000000370d2d7290 */ /* 0x000fe6000fffe0ff */
[----:B------:R-:W-:Y:S01]  /*6520*/  IMAD.U32 R3, RZ, RZ, UR4 ;  /* 0x00000004ff037e24 */ /* 0x000fe2000f8e00ff */
[----:B------:R-:W-:Y:S04]  /*6530*/  @!P1 R2UR UR4, R2 ;  /* 0x00000000020492ca */ /* 0x000fe800000e0000 */
[----:B------:R-:W-:Y:S11]  /*6540*/  @!P1 R2UR UR5, R3 ;  /* 0x00000000030592ca */ /* 0x000ff600000e0000 */
[----:B------:R-:W-:Y:S02]  /*6550*/  @!UPT UIADD3 URZ, UPT, UPT, URZ, URZ, URZ ;  /* 0x000000fffffff290 */ /* 0x000fe4000fffe0ff */
[----:B------:R1:W-:Y:S01]  /*6560*/  @!UP0 UTMALDG.3D [UR8], [UR4], desc[UR18] ;  /* 0x00001208040085b4 */ /* 0x0003e20008011000 */
[----:B------:R1:W-:Y:S01]  /*6570*/  @!P1 SYNCS.ARRIVE.TRANS64.RED.A0TR RZ, [UR17+0x240], R8 ;  /* 0x00024008ffff99a7 */ /* 0x0003e20008300411 */
[----:B------:R-:W-:Y:S01]  /*6580*/  SYNCS.ARRIVE.TRANS64.RED.A1T0 RZ, [UR34], RZ ;  /* 0x000000ffffff79a7 */ /* 0x000fe20008100422 */
[----:B------:R-:W-:Y:S05]  /*6590*/  BRA.U UP2, `(.L_x_126) ;  /* 0xfffffff502747547 */ /* 0x000fea000b83ffff */
[----:B------:R-:W-:Y:S07]  /*65a0*/  MOV R0, UR17 ;  /* 0x0000001100007c02 */ /* 0x000fee0008000f00 */
.L_x_127:
[----:B---3--:R-:W-:-:S04]  /*65b0*/  SHF.L.U32 R2, R11, 0x1f, RZ ;  /* 0x0000001f0b027819 */ /* 0x008fc800000006ff */
[----:B------:R3:W4:Y:S03]  /*65c0*/  SYNCS.PHASECHK.TRANS64.TRYWAIT P0, [R0+URZ+0x248], R2 ;  /* 0x00024802000075a7 */ /* 0x00072600080011ff */
[----:B----4-:R-:W-:Y:S05]  /*65d0*/  @!P0 NANOSLEEP.SYNCS 0x989680 ;  /* 0x009896800000895d */ /* 0x010fea0003900000 */
[----:B------:R-:W4:Y:S02]  /*65e0*/  @!P0 SYNCS.PHASECHK.TRANS64 P0, [R0+URZ+0x248], R2 ;  /* 0x00024802000085a7 */ /* 0x000f2400080010ff */
[----:B-12-4-:R-:W-:Y:S05]  /*65f0*/  @P0 EXIT ;  /* 0x000000000000094d */ /* 0x016fea0003800000 */
[----:B------:R-:W-:Y:S05]  /*6600*/  BRA `(.L_x_127) ;  /* 0xfffffffc00e87947 */ /* 0x000fea000383ffff */
.L_x_118:
[----:B------:R-:W-:-:S06]  /*6610*/  UISETP.GE.AND UP0, UPT, UR13, 0x4, UPT ;  /* 0x000000040d00788c */ /* 0x000fcc000bf06270 */
[----:B------:R-:W-:-:S13]  /*6620*/  PLOP3.LUT P0, PT, PT, PT, UP0, 0x80, 0x8 ;  /* 0x000000000008781c */ /* 0x000fda0003f0f008 */
[----:B-1----:R-:W-:Y:S05]  /*6630*/  @!P0 EXIT ;  /* 0x000000000000894d */ /* 0x002fea0003800000 */
[----:B------:R-:W1:Y:S08]  /*6640*/  S2UR UR4, SR_CgaCtaId ;  /* 0x00000000000479c3 */ /* 0x000e700000008800 */
[----:B------:R-:W-:Y:S01]  /*6650*/  BAR.SYNC.DEFER_BLOCKING 0x6, 0xa0 ;  /* 0x0182800000007b1d */ /* 0x000fe20000010000 */
[----:B------:R-:W-:Y:S01]  /*6660*/  IMAD.SHL.U32 R6, R69, 0x40, RZ ;  /* 0x0000004045067824 */ /* 0x000fe200078e00ff */
[----:B------:R-:W-:Y:S01]  /*6670*/  SHF.R.U32.HI R7, RZ, 0x1, R69 ;  /* 0x00000001ff077819 */ /* 0x000fe20000011645 */
[----:B------:R-:W-:Y:S01]  /*6680*/  IMAD.SHL.U32 R3, R81, 0x800, RZ ;  /* 0x0000080051037824 */ /* 0x000fe200078e00ff */
[----:B------:R-:W-:Y:S01]  /*6690*/  CS2R R84, SRZ ;  /* 0x0000000000547805 */ /* 0x000fe2000001ff00 */
[C---:B------:R-:W-:Y:S01]  /*66a0*/  IMAD.U32 R37, R69.reuse, 0x10000, RZ ;  /* 0x0001000045257824 */ /* 0x040fe200078e00ff */
[----:B------:R-:W-:Y:S01]  /*66b0*/  UMOV UR44, 0x400 ;  /* 0x00000400002c7882 */ /* 0x000fe20000000000 */
[C---:B------:R-:W-:Y:S01]  /*66c0*/  LOP3.LUT R2, R6.reuse, 0x180, RZ, 0xc0, !PT ;  /* 0x0000018006027812 */ /* 0x040fe200078ec0ff */
[----:B------:R-:W2:Y:S01]  /*66d0*/  LDC.64 R74, c[0x0][0x888] ;  /* 0x00022200ff4a7b82 */ /* 0x000ea20000000a00 */
[----:B------:R-:W-:Y:S01]  /*66e0*/  LOP3.LUT R6, R6, 0x640, RZ, 0xc0, !PT ;  /* 0x0000064006067812 */ /* 0x000fe200078ec0ff */
[----:B------:R-:W-:Y:S01]  /*66f0*/  IMAD.MOV.U32 R36, RZ, RZ, RZ ;  /* 0x000000ffff247224 */ /* 0x000fe200078e00ff */
[----:B------:R-:W-:Y:S01]  /*6700*/  LOP3.LUT R7, R2, 0x20, R7, 0xf8, !PT ;  /* 0x0000002002077812 */ /* 0x000fe200078ef807 */
[----:B------:R-:W-:Y:S01]  /*6710*/  IMAD.SHL.U32 R2, R69, 0x8, RZ ;  /* 0x0000000845027824 */ /* 0x000fe200078e00ff */
[----:B------:R-:W-:Y:S01]  /*6720*/  LOP3.LUT R3, R6, 0x800, R3, 0xf8, !PT ;  /* 0x0000080006037812 */ /* 0x000fe200078ef803 */
[----:B------:R-:W-:Y:S01]  /*6730*/  IMAD.MOV.U32 R86, RZ, RZ, RZ ;  /* 0x000000ffff567224 */ /* 0x000fe200078e00ff */
[----:B------:R-:W3:Y:S01]  /*6740*/  LDCU UR53, c[0x0][0x370] ;  /* 0x00006e00ff3577ac */ /* 0x000ee20008000800 */
[----:B------:R-:W4:Y:S01]  /*6750*/  LDC.64 R76, c[0x0][0x890] ;  /* 0x00022400ff4c7b82 */ /* 0x000f220000000a00 */
[----:B------:R-:W-:Y:S01]  /*6760*/  LOP3.LUT R2, R7, 0x30, R2, 0x78, !PT ;  /* 0x0000003007027812 */ /* 0x000fe200078e7802 */
[----:B------:R-:W-:Y:S01]  /*6770*/  IMAD.MOV.U32 R83, RZ, RZ, RZ ;  /* 0x000000ffff537224 */ /* 0x000fe200078e00ff */
[----:B------:R-:W2:Y:S02]  /*6780*/  LDCU.64 UR62, c[0x0][0x348] ;  /* 0x00006900ff3e77ac */ /* 0x000ea40008000a00 */
[----:B------:R-:W-:Y:S01]  /*6790*/  LOP3.LUT R79, R3, R2, RZ, 0xfc, !PT ;  /* 0x00000002034f7212 */ /* 0x000fe200078efcff */
[----:B------:R-:W-:Y:S01]  /*67a0*/  IMAD.SHL.U32 R3, R81, 0x200000, RZ ;  /* 0x0020000051037824 */ /* 0x000fe200078e00ff */
[----:B-1----:R-:W-:Y:S01]  /*67b0*/  ULEA UR44, UR4, UR44, 0x18 ;  /* 0x0000002c042c7291 */ /* 0x002fe2000f8ec0ff */
[----:B------:R-:W1:Y:S01]  /*67c0*/  LDC.64 R72, c[0x0][0x8b0] ;  /* 0x00022c00ff487b82 */ /* 0x000e620000000a00 */
[----:B------:R-:W-:Y:S01]  /*67d0*/  IMAD.SHL.U32 R2, R69, 0x10, RZ ;  /* 0x0000001045027824 */ /* 0x000fe200078e00ff */
[----:B------:R-:W1:Y:S01]  /*67e0*/  LDCU UR43, c[0x0][0xb0c] ;  /* 0x00016180ff2b77ac */ /* 0x000e620008000800 */
[----:B------:R-:W-:-:S02]  /*67f0*/  LOP3.LUT R3, R3, 0x200000, RZ, 0xc0, !PT ;  /* 0x0020000003037812 */ /* 0x000fc400078ec0ff */
[----:B------:R-:W-:Y:S01]  /*6800*/  VIADD R78, R79, UR44 ;  /* 0x0000002c4f4e7c36 */ /* 0x000fe20008000000 */
[----:B------:R-:W-:Y:S01]  /*6810*/  UIADD3 UR4, UPT, UPT, UR44, 0x1400, URZ ;  /* 0x000014002c047890 */ /* 0x000fe2000fffe0ff */
[----:B------:R-:W-:Y:S01]  /*6820*/  LOP3.LUT R37, R3, 0x400000, R37, 0xf8, !PT ;  /* 0x0040000003257812 */ /* 0x000fe200078ef825 */
[----:B------:R-:W3:Y:S01]  /*6830*/  LDS R0, [UR44+0x310] ;  /* 0x0003102cff007984 */ /* 0x000ee20008000800 */
[----:B------:R-:W1:Y:S01]  /*6840*/  LDC.64 R70, c[0x0][0x8a8] ;  /* 0x00022a00ff467b82 */ /* 0x000e620000000a00 */
[----:B------:R-:W-:Y:S01]  /*6850*/  LOP3.LUT R2, R2, 0x20, RZ, 0xc0, !PT ;  /* 0x0000002002027812 */ /* 0x000fe200078ec0ff */
[----:B------:R-:W1:Y:S01]  /*6860*/  LDCU UR61, c[0x0][0xb20] ;  /* 0x00016400ff3d77ac */ /* 0x000e620008000800 */
[----:B------:R-:W-:Y:S02]  /*6870*/  IMAD.U32 R87, RZ, RZ, UR4 ;  /* 0x00000004ff577e24 */ /* 0x000fe4000f8e00ff */
[----:B------:R-:W-:Y:S01]  /*6880*/  IADD3 R78, PT, PT, -R2, 0x400, R78 ;  /* 0x00000400024e7810 */ /* 0x000fe20007ffe14e */
[----:B------:R-:W1:Y:S01]  /*6890*/  LDCU UR39, c[0x0][0xb30] ;  /* 0x00016600ff2777ac */ /* 0x000e620008000800 */
[----:B------:R-:W1:Y:S01]  /*68a0*/  LDCU.64 UR56, c[0x0][0x888] ;  /* 0x00011100ff3877ac */ /* 0x000e620008000a00 */
[----:B------:R-:W1:Y:S01]  /*68b0*/  LDCU.64 UR40, c[0x0][0xb28] ;  /* 0x00016500ff2877ac */ /* 0x000e620008000a00 */
[----:B------:R-:W1:Y:S01]  /*68c0*/  LDCU.128 UR48, c[0x0][0xb10] ;  /* 0x00016200ff3077ac */ /* 0x000e620008000c00 */
[----:B------:R-:W1:Y:S01]  /*68d0*/  LDCU UR52, c[0x0][0x374] ;  /* 0x00006e80ff3477ac */ /* 0x000e620008000800 */
[----:B------:R-:W-:Y:S01]  /*68e0*/  UIADD3 UR58, UPT, UPT, UR44, 0x400, URZ ;  /* 0x000004002c3a7890 */ /* 0x000fe2000fffe0ff */
[----:B--234-:R-:W-:-:S11]  /*68f0*/  IMAD.IADD R37, R0, 0x1, R37 ;  /* 0x0000000100257824 */ /* 0x01cfd600078e0225 */
.L_x_145:
[----:B------:R-:W-:Y:S02]  /*6900*/  LEA R3, R83, UR44, 0x3 ;  /* 0x0000002c53037c11 */ /* 0x000fe4000f8e18ff */
[----:B------:R-:W-:Y:S02]  /*6910*/  SHF.L.U32 R0, R85, 0x1f, RZ ;  /* 0x0000001f55007819 */ /* 0x000fe400000006ff */
[----:B-1----:R-:W-:Y:S02]  /*6920*/  LEA R4, R83, UR44, 0x4 ;  /* 0x0000002c53047c11 */ /* 0x002fe4000f8e20ff */
[----:B------:R-:W2:Y:S02]  /*6930*/  SYNCS.PHASECHK.TRANS64.TRYWAIT P0, [R3+URZ+0x260], R0 ;  /* 0x00026000030075a7 */ /* 0x000ea400080011ff */
[----:B--2---:R-:W-:Y:S05]  /*6940*/  @!P0 BRA `(.L_x_128) ;  /* 0x0000002c00dc8947 */ /* 0x004fea0003800000 */
.L_x_244:
        /* <DEDUP_REMOVED lines=11> */
[----:B------:R-:W-:Y:S01]  /*6a00*/  PLOP3.LUT P0, PT, PT, PT, UP1, 0x80, 0x8 ;  /* 0x000000000008781c */ /* 0x000fe20003f0f018 */
[----:B------:R-:W-:Y:S11]  /*6a10*/  UP2UR UR47, UPR, URZ, 0x2 ;  /* 0x00000002ff2f7883 */ /* 0x000ff60008000000 */
[----:B------:R-:W-:Y:S01]  /*6a20*/  @!UPT UIADD3 URZ, UPT, UPT, URZ, URZ, URZ ;  /* 0x000000fffffff290 */ /* 0x000fe2000fffe0ff */
[----:B--2---:R-:W-:Y:S02]  /*6a30*/  @P0 SHF.R.U32.HI R0, RZ, 0x10, R5 ;  /* 0x00000010ff000819 */ /* 0x004fe40000011605 */
        /* <DEDUP_REMOVED lines=12> */
[----:B-1----:R-:W-:Y:S02]  /*6b00*/  UIMAD.WIDE.U32 UR4, UR52, UR51, URZ ;  /* 0x00000033340472a5 */ /* 0x002fe4000f8e00ff */
[----:B------:R-:W-:Y:S02]  /*6b10*/  UIMAD.WIDE.U32 UR6, UR53, UR48, URZ ;  /* 0x00000030350672a5 */ /* 0x000fe4000f8e00ff */
[----:B------:R-:W-:Y:S02]  /*6b20*/  UISETP.NE.AND UP0, UPT, UR50, 0x1, UPT ;  /* 0x000000013200788c */ /* 0x000fe4000bf05270 */
[----:B------:R-:W-:Y:S02]  /*6b30*/  UIMAD.WIDE.U32 UR8, UR37, UR51, URZ ;  /* 0x00000033250872a5 */ /* 0x000fe4000f8e00ff */
[----:B------:R-:W-:Y:S02]  /*6b40*/  UIMAD.WIDE.U32 UR10, UR38, UR48, URZ ;  /* 0x00000030260a72a5 */ /* 0x000fe4000f8e00ff */
[----:B------:R-:W-:Y:S02]  /*6b50*/  UISETP.NE.AND UP1, UPT, UR43, 0x1, UPT ;  /* 0x000000012b00788c */ /* 0x000fe4000bf25270 */
[----:B------:R-:W-:Y:S01]  /*6b60*/  UISETP.NE.AND UP2, UPT, UR42, 0x1, UPT ;  /* 0x000000012a00788c */ /* 0x000fe2000bf45270 */
[----:B------:R-:W-:Y:S02]  /*6b70*/  UMOV UR4, UR5 ;  /* 0x0000000500047c82 */ /* 0x000fe40008000000 */
[----:B------:R-:W-:Y:S03]  /*6b80*/  USHF.R.U32.HI UR5, URZ, UR61, UR4 ;  /* 0x0000003dff057299 */ /* 0x000fe60008011604 */
[----:B------:R-:W-:Y:S02]  /*6b90*/  UMOV UR4, UR7 ;  /* 0x0000000700047c82 */ /* 0x000fe40008000000 */
[----:B------:R-:W-:Y:S02]  /*6ba0*/  USHF.R.U32.HI UR7, URZ, UR49, UR4 ;  /* 0x00000031ff077299 */ /* 0x000fe40008011604 */
[----:B------:R-:W-:Y:S02]  /*6bb0*/  USEL UR4, UR52, UR5, !UP0 ;  /* 0x0000000534047287 */ /* 0x000fe4000c000000 */
[----:B------:R-:W-:Y:S01]  /*6bc0*/  USEL UR7, UR53, UR7, !UP1 ;  /* 0x0000000735077287 */ /* 0x000fe2000c800000 */
[----:B------:R-:W-:Y:S01]  /*6bd0*/  UMOV UR5, UR9 ;  /* 0x0000000900057c82 */ /* 0x000fe20008000000 */
[----:B------:R-:W-:Y:S02]  /*6be0*/  UIMAD.WIDE.U32 UR8, UR4, UR40, URZ ;  /* 0x00000028040872a5 */ /* 0x000fe4000f8e00ff */
[----:B------:R-:W-:Y:S03]  /*6bf0*/  USHF.R.U32.HI UR6, URZ, UR61, UR5 ;  /* 0x0000003dff067299 */ /* 0x000fe60008011605 */
[----:B------:R-:W-:Y:S01]  /*6c00*/  UMOV UR5, UR11 ;  /* 0x0000000b00057c82 */ /* 0x000fe20008000000 */
[----:B------:R-:W-:Y:S02]  /*6c10*/  UIMAD.WIDE.U32 UR10, UR7, UR40, URZ ;  /* 0x00000028070a72a5 */ /* 0x000fe4000f8e00ff */
[----:B------:R-:W-:Y:S02]  /*6c20*/  USHF.R.U32.HI UR12, URZ, UR49, UR5 ;  /* 0x00000031ff0c7299 */ /* 0x000fe40008011605 */
[----:B------:R-:W-:Y:S01]  /*6c30*/  USEL UR6, UR37, UR6, !UP0 ;  /* 0x0000000625067287 */ /* 0x000fe2000c000000 */
[----:B------:R-:W-:Y:S02]  /*6c40*/  UMOV UR5, UR9 ;  /* 0x0000000900057c82 */ /* 0x000fe40008000000 */
[----:B------:R-:W-:Y:S01]  /*6c50*/  UMOV UR10, UR11 ;  /* 0x0000000b000a7c82 */ /* 0x000fe20008000000 */
[----:B------:R-:W-:Y:S02]  /*6c60*/  @UP2 USHF.R.U32.HI UR4, URZ, UR41, UR5 ;  /* 0x00000029ff042299 */ /* 0x000fe40008011605 */
[----:B------:R-:W-:Y:S02]  /*6c70*/  @UP2 USHF.R.U32.HI UR7, URZ, UR41, UR10 ;  /* 0x00000029ff072299 */ /* 0x000fe4000801160a */
[----:B------:R-:W-:Y:S02]  /*6c80*/  UIMAD UR4, UR42, UR4, URZ ;  /* 0x000000042a0472a4 */ /* 0x000fe4000f8e02ff */
[----:B------:R-:W-:Y:S02]  /*6c90*/  UIMAD.WIDE.U32 UR10, UR6, UR40, URZ ;  /* 0x00000028060a72a5 */ /* 0x000fe4000f8e00ff */
[----:B------:R-:W-:Y:S02]  /*6ca0*/  USEL UR5, UR38, UR12, !UP1 ;  /* 0x0000000c26057287 */ /* 0x000fe4000c800000 */
[----:B------:R-:W-:Y:S02]  /*6cb0*/  UIMAD UR8, UR42, UR7, URZ ;  /* 0x000000072a0872a4 */ /* 0x000fe4000f8e02ff */
[----:B------:R-:W-:Y:S03]  /*6cc0*/  UISETP.GE.AND UP0, UPT, UR6, UR4, UPT ;  /* 0x000000040600728c */ /* 0x000fe6000bf06270 */
[----:B------:R-:W-:Y:S01]  /*6cd0*/  UMOV UR4, UR11 ;  /* 0x0000000b00047c82 */ /* 0x000fe20008000000 */
[----:B------:R-:W-:Y:S02]  /*6ce0*/  UISETP.GE.OR UP0, UPT, UR5, UR8, UP0 ;  /* 0x000000080500728c */ /* 0x000fe40008706670 */
[----:B------:R-:W-:Y:S02]  /*6cf0*/  USHF.R.U32.HI UR4, URZ, UR41, UR4 ;  /* 0x00000029ff047299 */ /* 0x000fe40008011604 */
[----:B------:R-:W-:Y:S02]  /*6d00*/  UIMAD.WIDE.U32 UR8, UR5, UR40, URZ ;  /* 0x00000028050872a5 */ /* 0x000fe4000f8e00ff */
[----:B------:R-:W-:Y:S02]  /*6d10*/  USEL UR11, UR6, UR4, !UP2 ;  /* 0x00000004060b7287 */ /* 0x000fe4000d000000 */
[----:B------:R-:W-:Y:S02]  /*6d20*/  UIADD3 UR8, UPT, UPT, -UR5, URZ, URZ ;  /* 0x000000ff05087290 */ /* 0x000fe4000fffe1ff */
[----:B------:R-:W-:Y:S01]  /*6d30*/  UIADD3 UR10, UPT, UPT, -UR11, URZ, URZ ;  /* 0x000000ff0b0a7290 */ /* 0x000fe2000fffe1ff */
[----:B------:R-:W-:Y:S01]  /*6d40*/  @!UP0 UMOV UR4, UR9 ;  /* 0x0000000900048c82 */ /* 0x000fe20008000000 */
[----:B------:R-:W-:Y:S02]  /*6d50*/  UIADD3 UR9, UPT, UPT, -UR6, URZ, URZ ;  /* 0x000000ff06097290 */ /* 0x000fe4000fffe1ff */
[----:B------:R-:W-:Y:S02]  /*6d60*/  @!UP0 USHF.R.U32.HI UR4, URZ, UR41, UR4 ;  /* 0x00000029ff048299 */ /* 0x000fe40008011604 */
[----:B------:R-:W-:Y:S02]  /*6d70*/  UIMAD UR10, UR42, UR10, UR6 ;  /* 0x0000000a2a0a72a4 */ /* 0x000fe4000f8e0206 */
[----:B------:R-:W-:Y:S04]  /*6d80*/  @!UP0 USEL UR4, UR5, UR4, !UP2 ;  /* 0x0000000405048287 */ /* 0x000fe8000d000000 */
[----:B------:R-:W-:Y:S02]  /*6d90*/  @!UP0 UIMAD UR10, UR7, UR10, UR4 ;  /* 0x0000000a070a82a4 */ /* 0x000fe4000f8e0204 */
[----:B------:R-:W-:Y:S02]  /*6da0*/  @!UP0 UIADD3 UR11, UPT, UPT, UR11, -UR4, URZ ;  /* 0x800000040b0b8290 */ /* 0x000fe4000fffe0ff */
[----:B------:R-:W-:Y:S02]  /*6db0*/  UIMAD UR7, UR43, UR8, UR38 ;  /* 0x000000082b0772a4 */ /* 0x000fe4000f8e0226 */
[----:B------:R-:W-:Y:S02]  /*6dc0*/  @!UP0 UIMAD UR6, UR11, UR42, UR5 ;  /* 0x0000002a0b0682a4 */ /* 0x000fe4000f8e0205 */
[----:B------:R-:W-:Y:S01]  /*6dd0*/  UIMAD UR4, UR50, UR9, UR37 ;  /* 0x00000009320472a4 */ /* 0x000fe2000f8e0225 */
[----:B------:R-:W-:Y:S02]  /*6de0*/  @!UP0 UMOV UR5, UR10 ;  /* 0x0000000a00058c82 */ /* 0x000fe40008000000 */
[----:B------:R-:W-:Y:S02]  /*6df0*/  UIMAD UR38, UR5, UR43, UR7 ;  /* 0x0000002b052672a4 */ /* 0x000fe4000f8e0207 */
[----:B------:R-:W-:Y:S11]  /*6e00*/  UIMAD UR37, UR6, UR50, UR4 ;  /* 0x00000032062572a4 */ /* 0x000ff6000f8e0204 */
[----:B------:R-:W-:Y:S01]  /*6e10*/  @!UPT UIADD3 URZ, UPT, UPT, URZ, URZ, URZ ;  /* 0x000000fffffff290 */ /* 0x000fe2000fffe0ff */
.L_x_129:
[----:B-1----:R-:W-:Y:S01]  /*6e20*/  UISETP.NE.AND UP0, UPT, UR39, 0x1, UPT ;  /* 0x000000012700788c */ /* 0x002fe2000bf05270 */
[----:B------:R-:W-:Y:S10]  /*6e30*/  IADD3 R83, PT, PT, R83, 0x1, RZ ;  /* 0x0000000153537810 */ /* 0x000ff40007ffe0ff */
[----:B------:R-:W1:Y:S01]  /*6e40*/  @!UP0 LDCU.128 UR12, c[0x0][0xb10] ;  /* 0x00016200ff0c87ac */ /* 0x000e620008000c00 */
[----:B------:R-:W3:Y:S01]  /*6e50*/  @!UP0 LDCU UR5, c[0x0][0xb0c] ;  /* 0x00016180ff0587ac */ /* 0x000ee20008000800 */
[----:B------:R-:W4:Y:S01]  /*6e60*/  @!UP0 LDCU UR10, c[0x0][0xb20] ;  /* 0x00016400ff0a87ac */ /* 0x000f220008000800 */
[----:B-1----:R-:W-:Y:S02]  /*6e70*/  UIMAD.WIDE.U32 UR8, UR38, UR12, URZ ;  /* 0x0000000c260872a5 */ /* 0x002fe4000f8e00ff */
[----:B------:R-:W-:Y:S02]  /*6e80*/  UIMAD.WIDE.U32 UR6, UR37, UR15, URZ ;  /* 0x0000000f250672a5 */ /* 0x000fe4000f8e00ff */
[----:B------:R-:W-:Y:S03]  /*6e90*/  @!UP0 UISETP.NE.AND UP1, UPT, UR14, 0x1, UPT ;  /* 0x000000010e00888c */ /* 0x000fe6000bf25270 */
[----:B------:R-:W-:Y:S01]  /*6ea0*/  @!UP0 UMOV UR4, UR9 ;  /* 0x0000000900048c82 */ /* 0x000fe20008000000 */
[----:B---3--:R-:W-:Y:S02]  /*6eb0*/  @!UP0 UISETP.NE.AND UP2, UPT, UR5, 0x1, UPT ;  /* 0x000000010500888c */ /* 0x008fe4000bf45270 */
[----:B------:R-:W-:Y:S01]  /*6ec0*/  @!UP0 USHF.R.U32.HI UR4, URZ, UR13, UR4 ;  /* 0x0000000dff048299 */ /* 0x000fe20008011604 */
[----:B------:R-:W-:Y:S02]  /*6ed0*/  @!UP0 UMOV UR6, UR7 ;  /* 0x0000000700068c82 */ /* 0x000fe40008000000 */
[----:B----4-:R-:W-:Y:S02]  /*6ee0*/  @!UP0 USHF.R.U32.HI UR6, URZ, UR10, UR6 ;  /* 0x0000000aff068299 */ /* 0x010fe40008011606 */
[----:B------:R-:W-:Y:S02]  /*6ef0*/  @!UP0 USEL UR7, UR38, UR4, !UP2 ;  /* 0x0000000426078287 */ /* 0x000fe4000d000000 */
[----:B------:R-:W-:Y:S04]  /*6f00*/  @!UP0 USEL UR6, UR37, UR6, !UP1 ;  /* 0x0000000625068287 */ /* 0x000fe8000c800000 */
[----:B------:R-:W-:Y:S02]  /*6f10*/  @!UP0 UIADD3 UR4, UPT, UPT, -UR7, UR6, URZ ;  /* 0x0000000607048290 */ /* 0x000fe4000fffe1ff */
[----:B------:R-:W-:Y:S02]  /*6f20*/  @!UP0 UIADD3 UR6, UPT, UPT, UR7, -UR6, URZ ;  /* 0x8000000607068290 */ /* 0x000fe4000fffe0ff */
[----:B------:R-:W-:Y:S02]  /*6f30*/  @!UP0 UIMAD UR38, UR4, UR5, UR38 ;  /* 0x00000005042682a4 */ /* 0x000fe4000f8e0226 */
[----:B------:R-:W-:Y:S02]  /*6f40*/  @!UP0 UIMAD UR37, UR6, UR14, UR37 ;  /* 0x0000000e062582a4 */ /* 0x000fe4000f8e0225 */
[----:B------:R-:W-:Y:S09]  /*6f50*/  ULOP3.LUT UP0, URZ, UR58, 0x1b0, URZ, 0xc0, !UPT ;  /* 0x000001b03aff7892 */ /* 0x000ff2000f80c0ff */
[----:B------:R-:W-:Y:S05]  /*6f60*/  BRA.U !UP0, `(.L_x_130) ;  /* 0x0000000108407547 */ /* 0x000fea000b800000 */
[----:B------:R-:W1:Y:S01]  /*6f70*/  LDCU.64 UR8, c[0x4][0x80] ;  /* 0x01001000ff0877ac */ /* 0x000e620008000a00 */
[----:B------:R-:W-:Y:S01]  /*6f80*/  MOV R3, 0x0 ;  /* 0x0000000000037802 */ /* 0x000fe20000000f00 */
[----:B------:R-:W-:Y:S02]  /*6f90*/  HFMA2 R12, -RZ, RZ, 0, 5.9604644775390625e-08 ;  /* 0x00000001ff0c7431 */ /* 0x000fe400000001ff */
[----:B------:R-:W-:Y:S02]  /*6fa0*/  IMAD.MOV.U32 R8, RZ, RZ, 0x70 ;  /* 0x00000070ff087424 */ /* 0x000fe400078e00ff */
[----:B------:R-:W-:Y:S01]  /*6fb0*/  IMAD.MOV.U32 R13, RZ, RZ, RZ ;  /* 0x000000ffff0d7224 */ /* 0x000fe200078e00ff */
[----:B------:R-:W3:Y:S01]  /*6fc0*/  LDCU.64 UR6, c[0x4][0x88] ;  /* 0x01001100ff0677ac */ /* 0x000ee20008000a00 */
[----:B------:R-:W4:Y:S01]  /*6fd0*/  LDC.64 R2, c[0x4][R3] ;  /* 0x0100000003027b82 */ /* 0x000f220000000a00 */
[----:B------:R-:W2:Y:S01]  /*6fe0*/  LDCU.64 UR4, c[0x4][0x8] ;  /* 0x01000100ff0477ac */ /* 0x000ea20008000a00 */
[----:B-1----:R-:W-:Y:S01]  /*6ff0*/  MOV R5, UR9 ;  /* 0x0000000900057c02 */ /* 0x002fe20008000f00 */
[----:B------:R-:W-:Y:S01]  /*7000*/  IMAD.U32 R4, RZ, RZ, UR8 ;  /* 0x00000008ff047e24 */ /* 0x000fe2000f8e00ff */
[----:B---3--:R-:W-:Y:S01]  /*7010*/  MOV R7, UR7 ;  /* 0x0000000700077c02 */ /* 0x008fe20008000f00 */
[----:B------:R-:W-:Y:S01]  /*7020*/  IMAD.U32 R6, RZ, RZ, UR6 ;  /* 0x00000006ff067e24 */ /* 0x000fe2000f8e00ff */
[----:B--2---:R-:W-:Y:S01]  /*7030*/  MOV R11, UR5 ;  /* 0x00000005000b7c02 */ /* 0x004fe20008000f00 */
[----:B------:R-:W-:Y:S02]  /*7040*/  IMAD.U32 R10, RZ, RZ, UR4 ;  /* 0x00000004ff0a7e24 */ /* 0x000fe4000f8e00ff */
[----:B------:R-:W-:Y:S07]  /*7050*/  LEPC R20, `(.L_x_130) ;  /* 0x000000001014794e */ /* 0x000fee0000000000 */
[----:B----45:R-:W-:Y:S05]  /*7060*/  CALL.ABS.NOINC R2 ;  /* 0x0000000002007343 */ /* 0x030fea0003c00000 */
.L_x_130:
[----:B------:R-:W-:Y:S01]  /*7070*/  LOP3.LUT P0, RZ, R87, 0x1b0, RZ, 0xc0, !PT ;  /* 0x000001b057ff7812 */ /* 0x000fe2000780c0ff */
[----:B------:R-:W-:Y:S11]  /*7080*/  BSSY.RECONVERGENT B6, `(.L_x_131) ;  /* 0x0000013000067945 */ /* 0x000ff60003800200 */
[----:B------:R-:W-:Y:S01]  /*7090*/  @!UPT UIADD3 URZ, UPT, UPT, URZ, URZ, URZ ;  /* 0x000000fffffff290 */ /* 0x000fe2000fffe0ff */
[----:B------:R-:W-:Y:S05]  /*70a0*/  @!P0 BRA `(.L_x_132) ;  /* 0x0000000000408947 */ /* 0x000fea0003800000 */
        /* <DEDUP_REMOVED lines=16> */
.L_x_132:
[----:B------:R-:W-:Y:S05]  /*71b0*/  BSYNC.RECONVERGENT B6 ;  /* 0x0000000000067941 */ /* 0x000fea0003800200 */
.L_x_131:
[----:B------:R-:W-:Y:S01]  /*71c0*/  ISETP.NE.U32.AND P3, PT, R76, RZ, PT ;  /* 0x000000ff4c00720c */ /* 0x000fe20003f65070 */
[----:B------:R-:W-:Y:S01]  /*71d0*/  UISETP.NE.AND UP1, UPT, UR60, URZ, UPT ;  /* 0x000000ff3c00728c */ /* 0x000fe2000bf25270 */
[----:B------:R-:W-:Y:S02]  /*71e0*/  ISETP.NE.U32.AND P4, PT, R72, RZ, PT ;  /* 0x000000ff4800720c */ /* 0x000fe40003f85070 */
[----:B------:R-:W-:Y:S02]  /*71f0*/  ISETP.NE.AND.EX P3, PT, R77, RZ, PT, P3 ;  /* 0x000000ff4d00720c */ /* 0x000fe40003f65330 */
[----:B------:R-:W-:Y:S02]  /*7200*/  PLOP3.LUT P1, PT, PT, PT, PT, 0x8, 0x80 ;  /* 0x000000000080781c */ /* 0x000fe40003f2e170 */
[----:B------:R-:W-:Y:S02]  /*7210*/  PLOP3.LUT P0, PT, PT, PT, UP1, 0x80, 0x8 ;  /* 0x000000000008781c */ /* 0x000fe40003f0f018 */
[----:B------:R-:W-:Y:S02]  /*7220*/  ISETP.NE.AND.EX P4, PT, R73, RZ, PT, P4 ;  /* 0x000000ff4900720c */ /* 0x000fe40003f85340 */
[----:B------:R-:W1:Y:S09]  /*7230*/  @UP1 LDCU.64 UR4, c[0x0][0x888] ;  /* 0x00011100ff0417ac */ /* 0x000e720008000a00 */
[----:B------:R-:W-:Y:S01]  /*7240*/  @P0 PLOP3.LUT P1, PT, P3, PT, PT, 0x80, 0x8 ;  /* 0x000000000008081c */ /* 0x000fe20001f2f070 */
[----:B-1----:R-:W-:Y:S04]  /*7250*/  @UP1 UISETP.NE.U32.AND UP0, UPT, UR4, URZ, UPT ;  /* 0x000000ff0400128c */ /* 0x002fe8000bf05070 */
[----:B------:R-:W-:Y:S04]  /*7260*/  @UP1 UISETP.NE.AND.EX UP0, UPT, UR5, URZ, UPT, UP0 ;  /* 0x000000ff0500128c */ /* 0x000fe8000bf05300 */
[----:B------:R-:W-:Y:S01]  /*7270*/  @UP1 USEL UR4, URZ, 0xffffffff, UP0 ;  /* 0xffffffffff041887 */ /* 0x000fe20008000000 */
[----:B------:R-:W-:Y:S11]  /*7280*/  @!P3 BRA `(.L_x_133) ;  /* 0x000000000030b947 */ /* 0x000ff60003800000 */
[----:B------:R-:W-:Y:S01]  /*7290*/  ISETP.NE.U32.AND P2, PT, R74, RZ, PT ;  /* 0x000000ff4a00720c */ /* 0x000fe20003f45070 */
[----:B------:R-:W1:Y:S01]  /*72a0*/  LDCU.64 UR6, c[0x0][0x358] ;  /* 0x00006b00ff0677ac */ /* 0x000e620008000a00 */
[----:B------:R-:W-:Y:S02]  /*72b0*/  IMAD.MOV.U32 R80, RZ, RZ, 0x1 ;  /* 0x00000001ff507424 */ /* 0x000fe400078e00ff */
[----:B------:R-:W-:Y:S11]  /*72c0*/  ISETP.NE.AND.EX P2, PT, R75, RZ, PT, P2 ;  /* 0x000000ff4b00720c */ /* 0x000ff60003f45320 */
[----:B------:R-:W-:Y:S02]  /*72d0*/  @!UPT UIADD3 URZ, UPT, UPT, URZ, URZ, URZ ;  /* 0x000000fffffff290 */ /* 0x000fe4000fffe0ff */
[----:B------:R-:W3:Y:S01]  /*72e0*/  @P2 LDC.64 R2, c[0x0][0x888] ;  /* 0x00022200ff022b82 */ /* 0x000ee20000000a00 */
[----:B--2---:R-:W-:Y:S04]  /*72f0*/  @P2 IMAD R0, R76, UR36, RZ ;  /* 0x000000244c002c24 */ /* 0x004fe8000f8e02ff */
[----:B---3--:R-:W-:Y:S04]  /*7300*/  @P2 IMAD.WIDE R2, R0, 0x4, R2 ;  /* 0x0000000400022825 */ /* 0x008fe800078e0202 */
[----:B------:R-:W-:Y:S01]  /*7310*/  HFMA2 R0, -RZ, RZ, 0, 5.9604644775390625e-08 ;  /* 0x00000001ff007431 */ /* 0x000fe200000001ff */
[----:B-1---5:R1:W5:Y:S04]  /*7320*/  @P2 LDG.E R39, desc[UR6][R2.64] ;  /* 0x0000000602272981 */ /* 0x022368000c1e1900 */
[----:B------:R-:W-:Y:S01]  /*7330*/  @!P2 PRMT R80, R0, 0x7610, R80 ;  /* 0x000076100050a816 */ /* 0x000fe20000000050 */
[----:B-1----:R-:W3:Y:S06]  /*7340*/  @!P2 LDC R39, c[0x0][0x880] ;  /* 0x00022000ff27ab82 */ /* 0x002eec0000000800 */
.L_x_133:
[----:B------:R-:W-:Y:S05]  /*7350*/  @!P4 BRA `(.L_x_134) ;  /* 0x000000000024c947 */ /* 0x000fea0003800000 */
[----:B------:R-:W-:Y:S01]  /*7360*/  ISETP.NE.U32.AND P2, PT, R70, RZ, PT ;  /* 0x000000ff4600720c */ /* 0x000fe20003f45070 */
[----:B------:R-:W1:Y:S03]  /*7370*/  LDCU.64 UR6, c[0x0][0x358] ;  /* 0x00006b00ff0677ac */ /* 0x000e660008000a00 */
[----:B------:R-:W-:Y:S11]  /*7380*/  ISETP.NE.AND.EX P2, PT, R71, RZ, PT, P2 ;  /* 0x000000ff4700720c */ /* 0x000ff60003f45320 */
[----:B------:R-:W-:Y:S02]  /*7390*/  @!UPT UIADD3 URZ, UPT, UPT, URZ, URZ, URZ ;  /* 0x000000fffffff290 */ /* 0x000fe4000fffe0ff */
[----:B------:R-:W4:Y:S01]  /*73a0*/  @P2 LDC.64 R2, c[0x0][0x8a8] ;  /* 0x00022a00ff022b82 */ /* 0x000f220000000a00 */
[----:B--2---:R-:W-:Y:S04]  /*73b0*/  @P2 IMAD R0, R72, UR36, RZ ;  /* 0x0000002448002c24 */ /* 0x004fe8000f8e02ff */
[----:B----4-:R-:W-:Y:S05]  /*73c0*/  @P2 IMAD.WIDE R2, R0, 0x4, R2 ;  /* 0x0000000400022825 */ /* 0x010fea00078e0202 */
[----:B-1---5:R1:W5:Y:S02]  /*73d0*/  @P2 LDG.E R38, desc[UR6][R2.64] ;  /* 0x0000000602262981 */ /* 0x022364000c1e1900 */
[----:B-1----:R-:W4:Y:S02]  /*73e0*/  @!P2 LDC R38, c[0x0][0x8a0] ;  /* 0x00022800ff26ab82 */ /* 0x002f240000000800 */
.L_x_134:
[----:B---3-5:R-:W-:Y:S01]  /*73f0*/  @P0 FSETP.NEU.AND P4, PT, R39, RZ, PT ;  /* 0x000000ff2700020b */ /* 0x028fe20003f8d000 */
[----:B--2---:R-:W-:Y:S01]  /*7400*/  IMAD.U32 R0, RZ, RZ, UR4 ;  /* 0x00000004ff007e24 */ /* 0x004fe2000f8e00ff */
[----:B------:R-:W-:Y:S01]  /*7410*/  @P0 LOP3.LUT P2, RZ, R80, 0xff, RZ, 0xc0, !PT ;  /* 0x000000ff50ff0812 */ /* 0x000fe2000784c0ff */
[----:B------:R-:W-:Y:S01]  /*7420*/  BSSY B1, `(.L_x_135) ;  /* 0x0000035000017945 */ /* 0x000fe20003800000 */
[----:B------:R-:W-:Y:S02]  /*7430*/  @P0 SEL R2, RZ, 0xffffffff, P4 ;  /* 0xffffffffff020807 */ /* 0x000fe40002000000 */
[----:B------:R-:W-:Y:S02]  /*7440*/  CS2R R18, SRZ ;  /* 0x0000000000127805 */ /* 0x000fe4000001ff00 */
[----:B------:R-:W-:Y:S02]  /*7450*/  LEA R82, R36, UR44, 0x3 ;  /* 0x0000002c24527c11 */ /* 0x000fe4000f8e18ff */
[----:B------:R-:W-:Y:S02]  /*7460*/  CS2R R16, SRZ ;  /* 0x0000000000107805 */ /* 0x000fe4000001ff00 */
[----:B------:R-:W-:Y:S02]  /*7470*/  @P1 SEL R2, R0, R2, !P2 ;  /* 0x0000000200021207 */ /* 0x000fe40005000000 */
[----:B------:R-:W-:Y:S02]  /*7480*/  CS2R R26, SRZ ;  /* 0x00000000001a7805 */ /* 0x000fe4000001ff00 */
[----:B------:R-:W-:Y:S02]  /*7490*/  SHF.L.U32 R4, R86, 0x1f, RZ ;  /* 0x0000001f56047819 */ /* 0x000fe400000006ff */
[----:B------:R-:W-:Y:S02]  /*74a0*/  CS2R R24, SRZ ;  /* 0x0000000000187805 */ /* 0x000fe4000001ff00 */
[----:B------:R-:W-:Y:S02]  /*74b0*/  @P0 LOP3.LUT R2, R2, 0x1, RZ, 0xc0, !PT ;  /* 0x0000000102020812 */ /* 0x000fe400078ec0ff */
[----:B------:R-:W-:Y:S02]  /*74c0*/  PLOP3.LUT P5, PT, PT, PT, PT, 0x8, 0x80 ;  /* 0x000000000080781c */ /* 0x000fe40003fae170 */
[----:B------:R-:W-:Y:S01]  /*74d0*/  ISETP.NE.U32.OR P1, PT, R2, 0x1, !P0 ;  /* 0x000000010200780c */ /* 0x000fe20004725470 */
[----:B------:R-:W-:Y:S11]  /*74e0*/  IMAD R2, R36, 0x20, R37 ;  /* 0x0000002024027824 */ /* 0x000ff600078e0225 */
[----:B------:R-:W-:Y:S01]  /*74f0*/  @!UPT UIADD3 URZ, UPT, UPT, URZ, URZ, URZ ;  /* 0x000000fffffff290 */ /* 0x000fe2000fffe0ff */
[----:B------:R-:W-:Y:S04]  /*7500*/  @P1 SHF.L.U32 R0, R84, 0x1f, RZ ;  /* 0x0000001f54001819 */ /* 0x000fe800000006ff */
[----:B------:R-:W1:Y:S01]  /*7510*/  @P1 SYNCS.PHASECHK.TRANS64.TRYWAIT P0, [UR44+0x240], R0 ;  /* 0x00024000ff0015a7 */ /* 0x000e62000800112c */
[----:B------:R2:W3:Y:S01]  /*7520*/  SYNCS.PHASECHK.TRANS64.TRYWAIT P4, [R82+URZ+0x280], R4 ;  /* 0x00028004520075a7 */ /* 0x0004e200080811ff */
[----:B-1----:R-:W-:Y:S01]  /*7530*/  @P1 PLOP3.LUT P5, PT, P0, PT, PT, 0x8, 0x80 ;  /* 0x000000000080181c */ /* 0x002fe200007ae170 */
[----:B------:R-:W-:Y:S01]  /*7540*/  @!UPT UIADD3 URZ, UPT, UPT, URZ, URZ, URZ ;  /* 0x000000fffffff290 */ /* 0x000fe2000fffe0ff */
[----:B--23--:R-:W-:Y:S11]  /*7550*/  @!P1 BRA `(.L_x_136) ;  /* 0x0000000000849947 */ /* 0x00cff60003800000 */
[----:B------:R-:W-:Y:S01]  /*7560*/  ISETP.NE.U32.AND P0, PT, RZ, UR56, PT ;  /* 0x00000038ff007c0c */ /* 0x000fe2000bf05070 */
[----:B------:R-:W-:Y:S01]  /*7570*/  BSSY B0, `(.L_x_137) ;  /* 0x0000012000007945 */ /* 0x000fe20003800000 */
[----:B------:R-:W-:Y:S02]  /*7580*/  FSETP.NEU.AND P2, PT, R39, RZ, PT ;  /* 0x000000ff2700720b */ /* 0x000fe40003f4d000 */
[----:B------:R-:W-:Y:S02]  /*7590*/  CS2R R26, SRZ ;  /* 0x00000000001a7805 */ /* 0x000fe4000001ff00 */
[----:B------:R-:W-:Y:S02]  /*75a0*/  ISETP.NE.AND.EX P0, PT, RZ, UR57, PT, P0 ;  /* 0x00000039ff007c0c */ /* 0x000fe4000bf05300 */
[----:B------:R-:W-:Y:S02]  /*75b0*/  CS2R R24, SRZ ;  /* 0x0000000000187805 */ /* 0x000fe4000001ff00 */
[----:B------:R-:W-:Y:S02]  /*75c0*/  LOP3.LUT P1, RZ, R80, 0xff, RZ, 0xc0, !PT ;  /* 0x000000ff50ff7812 */ /* 0x000fe4000782c0ff */
[----:B------:R-:W-:Y:S02]  /*75d0*/  CS2R R18, SRZ ;  /* 0x0000000000127805 */ /* 0x000fe4000001ff00 */
[----:B------:R-:W-:Y:S02]  /*75e0*/  SEL R0, RZ, 0xffffffff, P2 ;  /* 0xffffffffff007807 */ /* 0x000fe40001000000 */
[----:B------:R-:W-:Y:S02]  /*75f0*/  CS2R R16, SRZ ;  /* 0x0000000000107805 */ /* 0x000fe4000001ff00 */
[----:B------:R-:W-:Y:S04]  /*7600*/  SEL R3, RZ, 0xffffffff, P0 ;  /* 0xffffffffff037807 */ /* 0x000fe80000000000 */
[----:B------:R-:W-:Y:S04]  /*7610*/  @P3 SEL R0, R3, R0, !P1 ;  /* 0x0000000003003207 */ /* 0x000fe80004800000 */
[----:B------:R-:W-:Y:S04]  /*7620*/  LOP3.LUT R0, R0, 0x1, RZ, 0xc0, !PT ;  /* 0x0000000100007812 */ /* 0x000fe800078ec0ff */
[----:B------:R-:W-:Y:S01]  /*7630*/  ISETP.NE.U32.AND P0, PT, R0, 0x1, PT ;  /* 0x000000010000780c */ /* 0x000fe20003f05070 */
[----:B------:R-:W-:Y:S01]  /*7640*/  @!UPT UIADD3 URZ, UPT, UPT, URZ, URZ, URZ ;  /* 0x000000fffffff290 */ /* 0x000fe2000fffe0ff */
[----:B------:R-:W-:Y:S11]  /*7650*/  @!P5 BRA `(.L_x_138) ;  /* 0x00000000000cd947 */ /* 0x000ff60003800000 */
[----:B------:R-:W-:Y:S04]  /*7660*/  SHF.L.U32 R3, R84, 0x1f, RZ ;  /* 0x0000001f54037819 */ /* 0x000fe800000006ff */
[----:B------:R-:W1:Y:S02]  /*7670*/  SYNCS.PHASECHK.TRANS64.TRYWAIT P1, [UR44+0x240], R3 ;  /* 0x00024003ff0075a7 */ /* 0x000e64000802112c */
[----:B-1----:R-:W-:Y:S05]  /*7680*/  @!P1 BRA `(.L_x_139) ;  /* 0x0000002000a09947 */ /* 0x002fea0003800000 */
.L_x_138:
[----:B------:R-:W-:Y:S05]  /*7690*/  BSYNC B0 ;  /* 0x0000000000007941 */ /* 0x000fea0003800000 */
.L_x_137:
[----:B------:R-:W2:Y:S01]  /*76a0*/  S2UR UR5, SR_CgaCtaId ;  /* 0x00000000000579c3 */ /* 0x000ea20000008800 */
[----:B------:R3:W1:Y:S01]  /*76b0*/  @P0 LDS.128 R24, [R79+UR44+0x400] ;  /* 0x0004002c4f180984 */ /* 0x0006620008000c00 */
[----:B------:R-:W-:Y:S01]  /*76c0*/  UIADD3 UR4, UPT, UPT, UR44, 0x248, URZ ;  /* 0x000002482c047890 */ /* 0x000fe2000fffe0ff */
[----:B------:R-:W-:Y:S02]  /*76d0*/  LOP3.LUT R84, R84, 0x1, RZ, 0x3c, !PT ;  /* 0x0000000154547812 */ /* 0x000fe400078e3cff */
[----:B------:R3:W1:Y:S01]  /*76e0*/  @P0 LDS.128 R16, [R78+0x10] ;  /* 0x000010004e100984 */ /* 0x0006620000000c00 */
[----:B------:R-:W-:Y:S01]  /*76f0*/  @!PT LDS RZ, [RZ] ;  /* 0x00000000fffff984 */ /* 0x000fe20000000800 */
[----:B------:R-:W-:Y:S01]  /*7700*/  @!PT LDS RZ, [RZ] ;  /* 0x00000000fffff984 */ /* 0x000fe20000000800 */
[----:B------:R-:W-:Y:S01]  /*7710*/  @!PT LDS RZ, [RZ] ;  /* 0x00000000fffff984 */ /* 0x000fe20000000800 */
[----:B------:R-:W-:Y:S01]  /*7720*/  @!PT LDS RZ, [RZ] ;  /* 0x00000000fffff984 */ /* 0x000fe20000000800 */
[----:B------:R5:W-:Y:S06]  /*7730*/  MEMBAR.ALL.CTA ;  /* 0x0000000000007992 */ /* 0x000bec0000008000 */
[----:B-----5:R-:W5:Y:S01]  /*7740*/  FENCE.VIEW.ASYNC.S ;  /* 0x00000000000073c6 */ /* 0x020f620000000000 */
[----:B--2---:R-:W-:Y:S09]  /*7750*/  UPRMT UR4, UR5, 0x654, UR4 ;  /* 0x0000065405047896 */ /* 0x004ff20008000004 */
[----:B---3-5:R-:W-:Y:S03]  /*7760*/  SYNCS.ARRIVE.TRANS64.RED.A1T0 RZ, [UR4], RZ ;  /* 0x000000ffffff79a7 */ /* 0x028fe60008100404 */
.L_x_136:
[----:B------:R-:W-:Y:S05]  /*7770*/  BSYNC B1 ;  /* 0x0000000000017941 */ /* 0x000fea0003800000 */
.L_x_135:
[----:B-1----:R-:W-:Y:S04]  /*7780*/  SHF.R.U32.HI R0, RZ, 0x15, R2 ;  /* 0x00000015ff007819 */ /* 0x002fe80000011602 */
[----:B------:R-:W-:Y:S01]  /*7790*/  LOP3.LUT P0, RZ, R0, 0x3, R81, 0x48, !PT ;  /* 0x0000000300ff7812 */ /* 0x000fe20007804851 */
[----:B------:R-:W-:Y:S01]  /*77a0*/  @!UPT UIADD3 URZ, UPT, UPT, URZ, URZ, URZ ;  /* 0x000000fffffff290 */ /* 0x000fe2000fffe0ff */
[----:B------:R-:W-:Y:S11]  /*77b0*/  @P4 BRA `(.L_x_140) ;  /* 0x0000000000084947 */ /* 0x000ff60003800000 */
[----:B------:R-:W1:Y:S02]  /*77c0*/  SYNCS.PHASECHK.TRANS64.TRYWAIT P1, [R82+URZ+0x280], R4 ;  /* 0x00028004520075a7 */ /* 0x000e6400080211ff */
[----:B-1----:R-:W-:Y:S05]  /*77d0*/  @!P1 BRA `(.L_x_141) ;  /* 0x0000002000649947 */ /* 0x002fea0003800000 */
.L_x_140:
[----:B------:R-:W-:Y:S05]  /*77e0*/  @!P0 BRA `(.L_x_142) ;  /* 0x0000000000408947 */ /* 0x000fea0003800000 */
[----:B------:R-:W2:Y:S01]  /*77f0*/  LDCU.64 UR8, c[0x4][0x70] ;  /* 0x01000e00ff0877ac */ /* 0x000ea20008000a00 */
[----:B------:R-:W-:Y:S01]  /*7800*/  MOV R15, 0x0 ;  /* 0x00000000000f7802 */ /* 0x000fe20000000f00 */
[----:B------:R-:W-:Y:S02]  /*7810*/  HFMA2 R12, -RZ, RZ, 0, 5.9604644775390625e-08 ;  /* 0x00000001ff0c7431 */ /* 0x000fe400000001ff */
[----:B------:R-:W-:Y:S02]  /*7820*/  IMAD.MOV.U32 R8, RZ, RZ, 0x192 ;  /* 0x00000192ff087424 */ /* 0x000fe400078e00ff */
[----:B------:R-:W-:Y:S01]  /*7830*/  IMAD.MOV.U32 R13, RZ, RZ, RZ ;  /* 0x000000ffff0d7224 */ /* 0x000fe200078e00ff */
[----:B------:R-:W3:Y:S01]  /*7840*/  LDCU.64 UR6, c[0x4][0x78] ;  /* 0x01000f00ff0677ac */ /* 0x000ee20008000a00 */
[----:B------:R-:W4:Y:S01]  /*7850*/  LDC.64 R14, c[0x4][R15] ;  /* 0x010000000f0e7b82 */ /* 0x000f220000000a00 */
[----:B------:R-:W5:Y:S01]  /*7860*/  LDCU.64 UR4, c[0x4][0x10] ;  /* 0x01000200ff0477ac */ /* 0x000f620008000a00 */
[----:B--2---:R-:W-:Y:S01]  /*7870*/  MOV R5, UR9 ;  /* 0x0000000900057c02 */ /* 0x004fe20008000f00 */
[----:B-1----:R-:W-:Y:S01]  /*7880*/  IMAD.U32 R4, RZ, RZ, UR8 ;  /* 0x00000008ff047e24 */ /* 0x002fe2000f8e00ff */
[----:B---3--:R-:W-:Y:S01]  /*7890*/  MOV R7, UR7 ;  /* 0x0000000700077c02 */ /* 0x008fe20008000f00 */
[----:B------:R-:W-:Y:S01]  /*78a0*/  IMAD.U32 R6, RZ, RZ, UR6 ;  /* 0x00000006ff067e24 */ /* 0x000fe2000f8e00ff */
[----:B-----5:R-:W-:Y:S01]  /*78b0*/  MOV R11, UR5 ;  /* 0x00000005000b7c02 */ /* 0x020fe20008000f00 */
[----:B------:R-:W-:Y:S02]  /*78c0*/  IMAD.U32 R10, RZ, RZ, UR4 ;  /* 0x00000004ff0a7e24 */ /* 0x000fe4000f8e00ff */
[----:B------:R-:W-:Y:S07]  /*78d0*/  LEPC R20, `(.L_x_142) ;  /* 0x000000001014794e */ /* 0x000fee0000000000 */
[----:B----4-:R-:W-:Y:S05]  /*78e0*/  CALL.ABS.NOINC R14 ;  /* 0x000000000e007343 */ /* 0x010fea0003c00000 */
.L_x_142:
[----:B------:R-:W-:Y:S01]  /*78f0*/  LOP3.LUT P0, RZ, R69, 0x60, RZ, 0xc0, !PT ;  /* 0x0000006045ff7812 */ /* 0x000fe2000780c0ff */
[----:B------:R-:W-:Y:S05]  /*7900*/  WARPSYNC.ALL ;  /* 0x0000000000007948 */ /* 0x000fea0003800000 */
[----:B------:R-:W-:Y:S01]  /*7910*/  R2UR UR4, R2 ;  /* 0x00000000020472ca */ /* 0x000fe200000e0000 */
[----:B------:R-:W-:Y:S01]  /*7920*/  BSSY.RECONVERGENT B0, `(.L_x_143) ;  /* 0x000009d000007945 */ /* 0x000fe20003800200 */
[-C--:B------:R-:W-:Y:S02]  /*7930*/  F2FP.F16.E5M2.UNPACK_B R2, R24.reuse ;  /* 0x00000018ff02723e */ /* 0x080fe400020004ff */
[-C--:B-1----:R-:W-:Y:S02]  /*7940*/  F2FP.F16.E5M2.UNPACK_B R4, R25.reuse ;  /* 0x00000019ff04723e */ /* 0x082fe400020004ff */
[----:B------:R-:W-:Y:S01]  /*7950*/  F2FP.F16.E5M2.UNPACK_B R24, R24.H1 ;  /* 0x00000018ff18723e */ /* 0x000fe200030004ff */
[----:B------:R-:W-:Y:S01]  /*7960*/  HADD2.F32 R0, -RZ, R2.H0_H0 ;  /* 0x20000002ff007230 */ /* 0x000fe20000004100 */
[----:B------:R-:W-:Y:S01]  /*7970*/  F2FP.F16.E5M2.UNPACK_B R25, R25.H1 ;  /* 0x00000019ff19723e */ /* 0x000fe200030004ff */
[----:B------:R-:W-:Y:S01]  /*7980*/  HADD2.F32 R41, -RZ, R4.H0_H0 ;  /* 0x20000004ff297230 */ /* 0x000fe20000004100 */
[-C--:B------:R-:W-:Y:S01]  /*7990*/  F2FP.F16.E5M2.UNPACK_B R46, R26.reuse ;  /* 0x0000001aff2e723e */ /* 0x080fe200020004ff */
[--C-:B------:R-:W-:Y:S01]  /*79a0*/  HADD2.F32 R3, -RZ, R24.reuse.H0_H0 ;  /* 0x20000018ff037230 */ /* 0x100fe20000004100 */
[----:B------:R-:W-:Y:S01]  /*79b0*/  F2FP.F16.E5M2.UNPACK_B R48, R26.H1 ;  /* 0x0000001aff30723e */ /* 0x000fe200030004ff */
[----:B------:R-:W-:Y:S01]  /*79c0*/  HADD2.F32 R40, -RZ, R24.H1_H1 ;  /* 0x30000018ff287230 */ /* 0x000fe20000004100 */
[-C--:B------:R-:W-:Y:S01]  /*79d0*/  F2FP.F16.E5M2.UNPACK_B R50, R27.reuse ;  /* 0x0000001bff32723e */ /* 0x080fe200020004ff */
[----:B------:R-:W-:Y:S01]  /*79e0*/  HADD2.F32 R42, -RZ, R4.H1_H1 ;  /* 0x30000004ff2a7230 */ /* 0x000fe20000004100 */
[----:B------:R-:W-:Y:S01]  /*79f0*/  F2FP.F16.E5M2.UNPACK_B R52, R27.H1 ;  /* 0x0000001bff34723e */ /* 0x000fe200030004ff */
[--C-:B------:R-:W-:Y:S01]  /*7a00*/  HADD2.F32 R43, -RZ, R25.reuse.H0_H0 ;  /* 0x20000019ff2b7230 */ /* 0x100fe20000004100 */
[-C--:B------:R-:W-:Y:S01]  /*7a10*/  F2FP.F16.E5M2.UNPACK_B R54, R16.reuse ;  /* 0x00000010ff36723e */ /* 0x080fe200020004ff */
[----:B------:R-:W-:Y:S01]  /*7a20*/  HADD2.F32 R44, -RZ, R25.H1_H1 ;  /* 0x30000019ff2c7230 */ /* 0x000fe20000004100 */
[----:B------:R-:W-:Y:S01]  /*7a30*/  F2FP.F16.E5M2.UNPACK_B R56, R16.H1 ;  /* 0x00000010ff38723e */ /* 0x000fe200030004ff */
[----:B------:R-:W-:Y:S01]  /*7a40*/  HADD2.F32 R2, -RZ, R2.H1_H1 ;  /* 0x30000002ff027230 */ /* 0x000fe20000004100 */
[-C--:B------:R-:W-:Y:S01]  /*7a50*/  F2FP.F16.E5M2.UNPACK_B R58, R17.reuse ;  /* 0x00000011ff3a723e */ /* 0x080fe200020004ff */
[--C-:B------:R-:W-:Y:S01]  /*7a60*/  HADD2.F32 R45, -RZ, R46.reuse.H0_H0 ;  /* 0x2000002eff2d7230 */ /* 0x100fe20000004100 */
        /* <DEDUP_REMOVED lines=10> */
[----:B------:R-:W1:Y:S01]  /*7b10*/  LDTM.x32 R4, tmem[UR4] ;  /* 0x00000004000479ee */ /* 0x000e6200082c0000 */
[----:B------:R-:W-:Y:S01]  /*7b20*/  NOP ;  /* 0x0000000000007918 */ /* 0x000fe20000000000 */
[----:B------:R-:W-:Y:S01]  /*7b30*/  IADD3 R82, PT, PT, R82, 0x2a0, RZ ;  /* 0x000002a052527810 */ /* 0x000fe20007ffe0ff */
[--C-:B------:R-:W-:Y:S01]  /*7b40*/  HADD2.F32 R53, -RZ, R54.reuse.H0_H0 ;  /* 0x20000036ff357230 */ /* 0x100fe20000004100 */
[----:B------:R-:W-:Y:S01]  /*7b50*/  IADD3 R36, PT, PT, R36, 0x1, RZ ;  /* 0x0000000124247810 */ /* 0x000fe20007ffe0ff */
[----:B------:R-:W-:Y:S01]  /*7b60*/  HADD2.F32 R54, -RZ, R54.H1_H1 ;  /* 0x30000036ff367230 */ /* 0x000fe20000004100 */
[----:B------:R-:W-:Y:S01]  /*7b70*/  LOP3.LUT R82, R82, 0xfefffff8, RZ, 0xc0, !PT ;  /* 0xfefffff852527812 */ /* 0x000fe200078ec0ff */
[--C-:B------:R-:W-:Y:S02]  /*7b80*/  HADD2.F32 R57, -RZ, R58.reuse.H0_H0 ;  /* 0x2000003aff397230 */ /* 0x100fe40000004100 */
[----:B------:R-:W-:Y:S01]  /*7b90*/  HADD2.F32 R58, -RZ, R58.H1_H1 ;  /* 0x3000003aff3a7230 */ /* 0x000fe20000004100 */
[----:B-1----:R1:W-:Y:S01]  /*7ba0*/  SYNCS.ARRIVE.TRANS64.RED.A1T0 RZ, [R82+URZ], RZ ;  /* 0x000000ff52ff79a7 */ /* 0x0023e200081004ff */
[--C-:B------:R-:W-:Y:S02]  /*7bb0*/  HADD2.F32 R61, -RZ, R62.reuse.H0_H0 ;  /* 0x2000003eff3d7230 */ /* 0x100fe40000004100 */
[----:B------:R-:W-:Y:S02]  /*7bc0*/  HADD2.F32 R62, -RZ, R62.H1_H1 ;  /* 0x3000003eff3e7230 */ /* 0x000fe40000004100 */
[--C-:B------:R-:W-:Y:S02]  /*7bd0*/  HADD2.F32 R65, -RZ, R66.reuse.H0_H0 ;  /* 0x20000042ff417230 */ /* 0x100fe40000004100 */
[----:B------:R-:W-:Y:S02]  /*7be0*/  HADD2.F32 R66, -RZ, R66.H1_H1 ;  /* 0x30000042ff427230 */ /* 0x000fe40000004100 */
[--C-:B------:R-:W-:Y:S02]  /*7bf0*/  HADD2.F32 R51, -RZ, R52.reuse.H0_H0 ;  /* 0x20000034ff337230 */ /* 0x100fe40000004100 */
[----:B------:R-:W-:Y:S02]  /*7c00*/  HADD2.F32 R52, -RZ, R52.H1_H1 ;  /* 0x30000034ff347230 */ /* 0x000fe40000004100 */
[--C-:B------:R-:W-:Y:S02]  /*7c10*/  HADD2.F32 R55, -RZ, R56.reuse.H0_H0 ;  /* 0x20000038ff377230 */ /* 0x100fe40000004100 */
[C---:B----4-:R-:W-:Y:S01]  /*7c20*/  FMUL R4, R38.reuse, R4 ;  /* 0x0000000426047220 */ /* 0x050fe20000400000 */
[C---:B------:R-:W-:Y:S01]  /*7c30*/  FMUL R5, R38.reuse, R5 ;  /* 0x0000000526057220 */ /* 0x040fe20000400000 */
[C---:B------:R-:W-:Y:S01]  /*7c40*/  FMUL R8, R38.reuse, R8 ;  /* 0x0000000826087220 */ /* 0x040fe20000400000 */
[C---:B------:R-:W-:Y:S01]  /*7c50*/  FMUL R9, R38.reuse, R9 ;  /* 0x0000000926097220 */ /* 0x040fe20000400000 */
[C---:B------:R-:W-:Y:S01]  /*7c60*/  FFMA R4, R39.reuse, R0, R4 ;  /* 0x0000000027047223 */ /* 0x040fe20000000004 */
[C---:B------:R-:W-:Y:S01]  /*7c70*/  FFMA R5, R39.reuse, R2, R5 ;  /* 0x0000000227057223 */ /* 0x040fe20000000005 */
[C---:B------:R-:W-:Y:S01]  /*7c80*/  FMUL R12, R38.reuse, R12 ;  /* 0x0000000c260c7220 */ /* 0x040fe20000400000 */
        /* <DEDUP_REMOVED lines=15> */
[C---:B------:R-:W-:Y:S01]  /*7d80*/  FFMA R6, R39.reuse, R3, R6 ;  /* 0x0000000327067223 */ /* 0x040fe20000000006 */
[C---:B------:R-:W-:Y:S01]  /*7d90*/  FFMA R7, R39.reuse, R40, R7 ;  /* 0x0000002827077223 */ /* 0x040fe20000000007 */
[C---:B------:R-:W-:Y:S01]  /*7da0*/  FFMA R8, R39.reuse, R41, R8 ;  /* 0x0000002927087223 */ /* 0x040fe20000000008 */
[C---:B------:R-:W-:Y:S01]  /*7db0*/  FFMA R9, R39.reuse, R42, R9 ;  /* 0x0000002a27097223 */ /* 0x040fe20000000009 */
[C---:B------:R-:W-:Y:S01]  /*7dc0*/  FFMA R10, R39.reuse, R43, R10 ;  /* 0x0000002b270a7223 */ /* 0x040fe2000000000a */
[C---:B------:R-:W-:Y:S01]  /*7dd0*/  FFMA R11, R39.reuse, R44, R11 ;  /* 0x0000002c270b7223 */ /* 0x040fe2000000000b */
[C---:B------:R-:W-:Y:S01]  /*7de0*/  FFMA R12, R39.reuse, R45, R12 ;  /* 0x0000002d270c7223 */ /* 0x040fe2000000000c */
[----:B------:R-:W-:Y:S01]  /*7df0*/  FFMA R13, R39, R46, R13 ;  /* 0x0000002e270d7223 */ /* 0x000fe2000000000d */
[----:B------:R-:W-:Y:S01]  /*7e00*/  F2FP.SATFINITE.E5M2.F32.PACK_AB_MERGE_C R6, R7, R6, RZ ;  /* 0x000000060706723e */ /* 0x000fe200048060ff */
[C---:B------:R-:W-:Y:S01]  /*7e10*/  FMUL R14, R38.reuse, R14 ;  /* 0x0000000e260e7220 */ /* 0x040fe20000400000 */
[----:B------:R-:W-:Y:S01]  /*7e20*/  F2FP.SATFINITE.E5M2.F32.PACK_AB_MERGE_C R10, R11, R10, RZ ;  /* 0x0000000a0b0a723e */ /* 0x000fe200048060ff */
[C---:B------:R-:W-:Y:S01]  /*7e30*/  FMUL R15, R38.reuse, R15 ;  /* 0x0000000f260f7220 */ /* 0x040fe20000400000 */
[----:B------:R-:W-:Y:S01]  /*7e40*/  F2FP.SATFINITE.E5M2.F32.PACK_AB_MERGE_C R4, R5, R4, R6 ;  /* 0x000000040504723e */ /* 0x000fe20004806006 */
[----:B------:R-:W-:Y:S01]  /*7e50*/  FFMA R14, R39, R47, R14 ;  /* 0x0000002f270e7223 */ /* 0x000fe2000000000e */
[----:B------:R-:W-:Y:S01]  /*7e60*/  F2FP.SATFINITE.E5M2.F32.PACK_AB_MERGE_C R5, R9, R8, R10 ;  /* 0x000000080905723e */ /* 0x000fe2000480600a */
[C---:B------:R-:W-:Y:S01]  /*7e70*/  FFMA R15, R39.reuse, R48, R15 ;  /* 0x00000030270f7223 */ /* 0x040fe2000000000f */
[C---:B------:R-:W-:Y:S01]  /*7e80*/  FFMA R16, R39.reuse, R49, R16 ;  /* 0x0000003127107223 */ /* 0x040fe20000000010 */
[C---:B------:R-:W-:Y:S01]  /*7e90*/  FFMA R17, R39.reuse, R50, R17 ;  /* 0x0000003227117223 */ /* 0x040fe20000000011 */
[C---:B------:R-:W-:Y:S01]  /*7ea0*/  FMUL R18, R38.reuse, R18 ;  /* 0x0000001226127220 */ /* 0x040fe20000400000 */
[C---:B------:R-:W-:Y:S01]  /*7eb0*/  FMUL R19, R38.reuse, R19 ;  /* 0x0000001326137220 */ /* 0x040fe20000400000 */
[----:B------:R-:W-:Y:S02]  /*7ec0*/  HADD2.F32 R56, -RZ, R56.H1_H1 ;  /* 0x30000038ff387230 */ /* 0x000fe40000004100 */
[C---:B------:R-:W-:Y:S01]  /*7ed0*/  FMUL R22, R38.reuse, R22 ;  /* 0x0000001626167220 */ /* 0x040fe20000400000 */
[C---:B------:R-:W-:Y:S01]  /*7ee0*/  FFMA R18, R39.reuse, R51, R18 ;  /* 0x0000003327127223 */ /* 0x040fe20000000012 */
[C---:B------:R-:W-:Y:S01]  /*7ef0*/  FFMA R19, R39.reuse, R52, R19 ;  /* 0x0000003427137223 */ /* 0x040fe20000000013 */
[C---:B------:R-:W-:Y:S01]  /*7f00*/  FMUL R23, R38.reuse, R23 ;  /* 0x0000001726177220 */ /* 0x040fe20000400000 */
[C---:B------:R-:W-:Y:S01]  /*7f10*/  FFMA R20, R39.reuse, R53, R20 ;  /* 0x0000003527147223 */ /* 0x040fe20000000014 */
[C---:B------:R-:W-:Y:S01]  /*7f20*/  FFMA R21, R39.reuse, R54, R21 ;  /* 0x0000003627157223 */ /* 0x040fe20000000015 */
[--C-:B------:R-:W-:Y:S02]  /*7f30*/  HADD2.F32 R59, -RZ, R60.reuse.H0_H0 ;  /* 0x2000003cff3b7230 */ /* 0x100fe40000004100 */
[C---:B------:R-:W-:Y:S01]  /*7f40*/  FFMA R22, R39.reuse, R55, R22 ;  /* 0x0000003727167223 */ /* 0x040fe20000000016 */
[----:B------:R-:W-:Y:S02]  /*7f50*/  HADD2.F32 R60, -RZ, R60.H1_H1 ;  /* 0x3000003cff3c7230 */ /* 0x000fe40000004100 */
[C---:B------:R-:W-:Y:S01]  /*7f60*/  FMUL R3, R38.reuse, R26 ;  /* 0x0000001a26037220 */ /* 0x040fe20000400000 */
        /* <DEDUP_REMOVED lines=16> */
[----:B------:R-:W-:Y:S01]  /*8070*/  FFMA R31, R39, R64, R31 ;  /* 0x00000040271f7223 */ /* 0x000fe2000000001f */
[----:B------:R-:W-:Y:S01]  /*8080*/  FMUL R35, R38, R35 ;  /* 0x0000002326237220 */ /* 0x000fe20000400000 */
[----:B------:R-:W-:Y:S01]  /*8090*/  F2FP.SATFINITE.E5M2.F32.PACK_AB_MERGE_C R14, R15, R14, RZ ;  /* 0x0000000e0f0e723e */ /* 0x000fe200048060ff */
[----:B------:R-:W-:Y:S01]  /*80a0*/  FFMA R28, R39, R65, R28 ;  /* 0x00000041271c7223 */ /* 0x000fe2000000001c */
[----:B------:R-:W-:Y:S01]  /*80b0*/  F2FP.SATFINITE.E5M2.F32.PACK_AB_MERGE_C R7, R19, R18, RZ ;  /* 0x000000121307723e */ /* 0x000fe200048060ff */
[C---:B------:R-:W-:Y:S01]  /*80c0*/  FFMA R29, R39.reuse, R66, R29 ;  /* 0x00000042271d7223 */ /* 0x040fe2000000001d */
[----:B------:R-:W-:Y:S01]  /*80d0*/  FFMA R30, R39, R67, R30 ;  /* 0x00000043271e7223 */ /* 0x000fe2000000001e */
[----:B------:R-:W-:Y:S01]  /*80e0*/  F2FP.SATFINITE.E5M2.F32.PACK_AB_MERGE_C R22, R23, R22, RZ ;  /* 0x000000161716723e */ /* 0x000fe200048060ff */
[----:B------:R-:W-:Y:S01]  /*80f0*/  FFMA R35, R39, R68, R35 ;  /* 0x0000004427237223 */ /* 0x000fe20000000023 */
[----:B------:R-:W-:Y:S02]  /*8100*/  F2FP.SATFINITE.E5M2.F32.PACK_AB_MERGE_C R6, R13, R12, R14 ;  /* 0x0000000c0d06723e */ /* 0x000fe4000480600e */
[----:B------:R-:W-:Y:S02]  /*8110*/  F2FP.SATFINITE.E5M2.F32.PACK_AB_MERGE_C R7, R17, R16, R7 ;  /* 0x000000101107723e */ /* 0x000fe40004806007 */
[----:B------:R-:W-:Y:S02]  /*8120*/  F2FP.SATFINITE.E5M2.F32.PACK_AB_MERGE_C R20, R21, R20, R22 ;  /* 0x000000141514723e */ /* 0x000fe40004806016 */
[----:B------:R-:W-:Y:S01]  /*8130*/  F2FP.SATFINITE.E5M2.F32.PACK_AB_MERGE_C R3, R27, R3, RZ ;  /* 0x000000031b03723e */ /* 0x000fe200048060ff */
[----:B------:R1:W-:Y:S01]  /*8140*/  STS.128 [R79+UR44+0x1400], R4 ;  /* 0x001400044f007988 */ /* 0x0003e20008000c2c */
[----:B------:R-:W-:Y:S02]  /*8150*/  F2FP.SATFINITE.E5M2.F32.PACK_AB_MERGE_C R22, R31, R26, RZ ;  /* 0x0000001a1f16723e */ /* 0x000fe400048060ff */
[----:B------:R-:W-:Y:S02]  /*8160*/  F2FP.SATFINITE.E5M2.F32.PACK_AB_MERGE_C R23, R35, R30, RZ ;  /* 0x0000001e2317723e */ /* 0x000fe400048060ff */
[----:B------:R-:W-:Y:S02]  /*8170*/  F2FP.SATFINITE.E5M2.F32.PACK_AB_MERGE_C R21, R2, R0, R3 ;  /* 0x000000000215723e */ /* 0x000fe40004806003 */
[----:B------:R-:W-:Y:S02]  /*8180*/  F2FP.SATFINITE.E5M2.F32.PACK_AB_MERGE_C R22, R25, R24, R22 ;  /* 0x000000181916723e */ /* 0x000fe40004806016 */
[----:B------:R-:W-:Y:S05]  /*8190*/  F2FP.SATFINITE.E5M2.F32.PACK_AB_MERGE_C R23, R29, R28, R23 ;  /* 0x0000001c1d17723e */ /* 0x000fea0004806017 */
[----:B------:R1:W-:Y:S01]  /*81a0*/  STS.128 [R78+0x1010], R20 ;  /* 0x001010144e007388 */ /* 0x0003e20000000c00 */
[----:B------:R-:W-:Y:S01]  /*81b0*/  @!PT LDS RZ, [RZ] ;  /* 0x00000000fffff984 */ /* 0x000fe20000000800 */
[----:B------:R-:W-:Y:S01]  /*81c0*/  @!PT LDS RZ, [RZ] ;  /* 0x00000000fffff984 */ /* 0x000fe20000000800 */
[----:B------:R-:W-:Y:S01]  /*81d0*/  @!PT LDS RZ, [RZ] ;  /* 0x00000000fffff984 */ /* 0x000fe20000000800 */
[----:B------:R-:W-:Y:S01]  /*81e0*/  @!PT LDS RZ, [RZ] ;  /* 0x00000000fffff984 */ /* 0x000fe20000000800 */
[----:B------:R2:W-:Y:S07]  /*81f0*/  MEMBAR.ALL.CTA ;  /* 0x0000000000007992 */ /* 0x0005ee0000008000 */
[----:B--2---:R-:W2:Y:S02]  /*8200*/  FENCE.VIEW.ASYNC.S ;  /* 0x00000000000073c6 */ /* 0x004ea40000000000 */
[----:B--2---:R-:W-:Y:S06]  /*8210*/  BAR.SYNC.DEFER_BLOCKING 0x1, 0x80 ;  /* 0x0042000000007b1d */ /* 0x004fec0000010000 */
[----:B------:R-:W-:Y:S05]  /*8220*/  @P0 BRA `(.L_x_144) ;  /* 0x0000000000300947 */ /* 0x000fea0003800000 */
[----:B------:R-:W-:Y:S02]  /*8230*/  UIADD3 UR4, UPT, UPT, UR44, 0x1400, URZ ;  /* 0x000014002c047890 */ /* 0x000fe4000fffe0ff */
[----:B------:R-:W-:Y:S02]  /*8240*/  USHF.L.U32 UR9, UR46, 0x6, URZ ;  /* 0x000000062e097899 */ /* 0x000fe400080006ff */
[----:B------:R-:W-:Y:S02]  /*8250*/  USHF.L.U32 UR10, UR45, 0x6, URZ ;  /* 0x000000062d0a7899 */ /* 0x000fe400080006ff */
[----:B------:R-:W-:Y:S01]  /*8260*/  MOV R87, UR4 ;  /* 0x0000000400577c02 */ /* 0x000fe20008000f00 */
[----:B------:R-:W-:Y:S01]  /*8270*/  UIADD3 UR4, UP0, UPT, UR62, 0x680, URZ ;  /* 0x000006803e047890 */ /* 0x000fe2000ff1e0ff */
[----:B------:R-:W-:Y:S02]  /*8280*/  UMOV UR11, UR36 ;  /* 0x00000024000b7c82 */ /* 0x000fe40008000000 */
[----:B------:R-:W-:Y:S01]  /*8290*/  R2UR UR8, R87 ;  /* 0x00000000570872ca */ /* 0x000fe200000e0000 */
[----:B------:R-:W-:Y:S11]  /*82a0*/  UIADD3.X UR5, UPT, UPT, URZ, UR63, URZ, UP0, !UPT ;  /* 0x0000003fff057290 */ /* 0x000ff600087fe4ff */
[----:B------:R-:W-:Y:S01]  /*82b0*/  @!UPT UIADD3 URZ, UPT, UPT, URZ, URZ, URZ ;  /* 0x000000fffffff290 */ /* 0x000fe2000fffe0ff */
[----:B------:R2:W-:Y:S01]  /*82c0*/  UTMASTG.3D [UR8], [UR4] ;  /* 0x00000008040073b5 */ /* 0x0005e20008010000 */
[----:B------:R0:W-:Y:S01]  /*82d0*/  UTMACMDFLUSH ;  /* 0x00000000000079b7 */ /* 0x0001e20000000000 */
[----:B--2---:R-:W-:Y:S04]  /*82e0*/  DEPBAR.LE SB0, 0x0 ;  /* 0x000080000000791a */ /* 0x004fe80000000000 */
.L_x_144:
[----:B------:R-:W-:Y:S05]  /*82f0*/  BSYNC.RECONVERGENT B0 ;  /* 0x0000000000007941 */ /* 0x000fea0003800200 */
.L_x_143:
[----:B------:R-:W-:Y:S01]  /*8300*/  BAR.SYNC.DEFER_BLOCKING 0x1, 0x80 ;  /* 0x0042000000007b1d */ /* 0x000fe20000010000 */
[----:B------:R-:W-:Y:S01]  /*8310*/  ISETP.NE.AND P0, PT, R83, 0x2, PT ;  /* 0x000000025300780c */ /* 0x000fe20003f05270 */
[----:B------:R-:W-:Y:S01]  /*8320*/  UISETP.NE.AND UP0, UPT, UR47, URZ, UPT ;  /* 0x000000ff2f00728c */ /* 0x000fe2000bf05270 */
[----:B------:R-:W-:Y:S01]  /*8330*/  ISETP.NE.AND P1, PT, R36, 0x4, PT ;  /* 0x000000042400780c */ /* 0x000fe20003f25270 */
[----:B------:R-:W-:Y:S01]  /*8340*/  UIADD3 UR46, UPT, UPT, UR37, UR59, URZ ;  /* 0x0000003b252e7290 */ /* 0x000fe2000fffe0ff */
[----:B------:R-:W-:Y:S01]  /*8350*/  SEL R2, RZ, 0x1, P0 ;  /* 0x00000001ff027807 */ /* 0x000fe20000000000 */
[----:B------:R-:W-:Y:S01]  /*8360*/  UIADD3 UR45, UPT, UPT, UR38, UR55, URZ ;  /* 0x00000037262d7290 */ /* 0x000fe2000fffe0ff */
[----:B------:R-:W-:Y:S02]  /*8370*/  SEL R0, RZ, 0x1, P1 ;  /* 0x00000001ff007807 */ /* 0x000fe40000800000 */
[----:B------:R-:W-:Y:S02]  /*8380*/  LOP3.LUT R85, R85, R2, RZ, 0x3c, !PT ;  /* 0x0000000255557212 */ /* 0x000fe400078e3cff */
[----:B------:R-:W-:Y:S02]  /*8390*/  LOP3.LUT R86, R86, R0, RZ, 0x3c, !PT ;  /* 0x0000000056567212 */ /* 0x000fe400078e3cff */
[----:B------:R-:W-:Y:S02]  /*83a0*/  SEL R83, R83, RZ, P0 ;  /* 0x000000ff53537207 */ /* 0x000fe40000000000 */
[----:B------:R-:W-:Y:S01]  /*83b0*/  SEL R36, R36, RZ, P1 ;  /* 0x000000ff24247207 */ /* 0x000fe20000800000 */
[----:B------:R-:W-:Y:S01]  /*83c0*/  UMOV UR36, UR54 ;  /* 0x0000003600247c82 */ /* 0x000fe20008000000 */
[----:B------:R-:W-:Y:S05]  /*83d0*/  BRA.U UP0, `(.L_x_145) ;  /* 0xffffffe500487547 */ /* 0x000fea000b83ffff */
[----:B------:R-:W-:Y:S05]  /*83e0*/  EXIT ;  /* 0x000000000000794d */ /* 0x000fea0003800000 */
.L_x_25:
[----:B----4-:R4:W1:Y:S02]  /*83f0*/  SYNCS.PHASECHK.TRANS64.TRYWAIT P0, [R0+URZ+0x2d0], R2 ;  /* 0x0002d002000075a7 */ /* 0x01086400080011ff */
[----:B-1----:R-:W-:Y:S05]  /*8400*/  @!P0 NANOSLEEP.SYNCS 0x989680 ;  /* 0x009896800000895d */ /* 0x002fea0003900000 */
[----:B------:R-:W1:Y:S02]  /*8410*/  @!P0 SYNCS.PHASECHK.TRANS64 P0, [R0+URZ+0x2d0], R2 ;  /* 0x0002d002000085a7 */ /* 0x000e6400080010ff */
[----:B-1----:R-:W-:Y:S05]  /*8420*/  @!P0 BRA `(.L_x_25) ;  /* 0xfffffffc00f08947 */ /* 0x002fea000383ffff */
[----:B------:R-:W-:Y:S05]  /*8430*/  BRA `(.L_x_146) ;  /* 0xffffff9800847947 */ /* 0x000fea000383ffff */
.L_x_28:
[----:B----4-:R-:W-:-:S07]  /*8440*/  MOV R0, UR33 ;  /* 0x0000002100007c02 */ /* 0x010fce0008000f00 */
.L_x_147:
[----:B-1----:R1:W4:Y:S02]  /*8450*/  SYNCS.PHASECHK.TRANS64.TRYWAIT P0, [R0+URZ+0x120], R3 ;  /* 0x00012003000075a7 */ /* 0x00232400080011ff */
[----:B----4-:R-:W-:Y:S05]  /*8460*/  @!P0 NANOSLEEP.SYNCS 0x989680 ;  /* 0x009896800000895d */ /* 0x010fea0003900000 */
[----:B------:R-:W4:Y:S02]  /*8470*/  @!P0 SYNCS.PHASECHK.TRANS64 P0, [R0+URZ+0x120], R3 ;  /* 0x00012003000085a7 */ /* 0x000f2400080010ff */
[----:B----4-:R-:W-:Y:S05]  /*8480*/  @!P0 BRA `(.L_x_147) ;  /* 0xfffffffc00f08947 */ /* 0x010fea000383ffff */
[----:B------:R-:W-:Y:S05]  /*8490*/  BRA `(.L_x_27) ;  /* 0xffffff9800d47947 */ /* 0x000fea000383ffff */
.L_x_35:
[----:B-1----:R-:W-:-:S07]  /*84a0*/  MOV R0, UR9 ;  /* 0x0000000900007c02 */ /* 0x002fce0008000f00 */
.L_x_148:
[----:B-1----:R1:W2:Y:S02]  /*84b0*/  SYNCS.PHASECHK.TRANS64.TRYWAIT P0, [R0+URZ+0x120], R3 ;  /* 0x00012003000075a7 */ /* 0x0022a400080011ff */
[----:B--2---:R-:W-:Y:S05]  /*84c0*/  @!P0 NANOSLEEP.SYNCS 0x989680 ;  /* 0x009896800000895d */ /* 0x004fea0003900000 */
[----:B------:R-:W2:Y:S02]  /*84d0*/  @!P0 SYNCS.PHASECHK.TRANS64 P0, [R0+URZ+0x120], R3 ;  /* 0x00012003000085a7 */ /* 0x000ea400080010ff */
[----:B--2---:R-:W-:Y:S05]  /*84e0*/  @!P0 BRA `(.L_x_148) ;  /* 0xfffffffc00f08947 */ /* 0x004fea000383ffff */
[----:B------:R-:W-:Y:S05]  /*84f0*/  BRA `(.L_x_34) ;  /* 0xffffff9c00947947 */ /* 0x000fea000383ffff */
.L_x_40:
[----:B-1----:R1:W2:Y:S02]  /*8500*/  SYNCS.PHASECHK.TRANS64.TRYWAIT P0, [R3+URZ+0x260], R0 ;  /* 0x00026000030075a7 */ /* 0x0022a400080011ff */
[----:B--2---:R-:W-:Y:S05]  /*8510*/  @!P0 NANOSLEEP.SYNCS 0x989680 ;  /* 0x009896800000895d */ /* 0x004fea0003900000 */
[----:B------:R-:W2:Y:S02]  /*8520*/  @!P0 SYNCS.PHASECHK.TRANS64 P0, [R3+URZ+0x260], R0 ;  /* 0x00026000030085a7 */ /* 0x000ea400080010ff */
[----:B--2---:R-:W-:Y:S05]  /*8530*/  @!P0 BRA `(.L_x_40) ;  /* 0xfffffffc00f08947 */ /* 0x004fea000383ffff */
[----:B------:R-:W-:Y:S05]  /*8540*/  BRA `(.L_x_149) ;  /* 0xffffffa000387947 */ /* 0x000fea000383ffff */
.L_x_44:
[----:B------:R-:W-:-:S07]  /*8550*/  MOV R0, UR4 ;  /* 0x0000000400007c02 */ /* 0x000fce0008000f00 */
.L_x_150:
[----:B-1----:R1:W2:Y:S02]  /*8560*/  SYNCS.PHASECHK.TRANS64.TRYWAIT P0, [R0+URZ], R2 ;  /* 0x00000002000075a7 */ /* 0x0022a400080011ff */
[----:B--2---:R-:W-:Y:S05]  /*8570*/  @!P0 NANOSLEEP.SYNCS 0x989680 ;  /* 0x009896800000895d */ /* 0x004fea0003900000 */
[----:B------:R-:W2:Y:S02]  /*8580*/  @!P0 SYNCS.PHASECHK.TRANS64 P0, [R0+URZ], R2 ;  /* 0x00000002000085a7 */ /* 0x000ea400080010ff */
[----:B--2---:R-:W-:Y:S05]  /*8590*/  @!P0 BRA `(.L_x_150) ;  /* 0xfffffffc00f08947 */ /* 0x004fea000383ffff */
[----:B------:R-:W-:Y:S05]  /*85a0*/  BRA `(.L_x_151) ;  /* 0xffffffa400dc7947 */ /* 0x000fea000383ffff */
.L_x_45:
[----:B------:R-:W-:-:S07]  /*85b0*/  MOV R0, UR5 ;  /* 0x0000000500007c02 */ /* 0x000fce0008000f00 */
.L_x_152:
[----:B-1----:R1:W2:Y:S02]  /*85c0*/  SYNCS.PHASECHK.TRANS64.TRYWAIT P0, [R0+URZ], R3 ;  /* 0x00000003000075a7 */ /* 0x0022a400080011ff */
[----:B--2---:R-:W-:Y:S05]  /*85d0*/  @!P0 NANOSLEEP.SYNCS 0x989680 ;  /* 0x009896800000895d */ /* 0x004fea0003900000 */
[----:B------:R-:W2:Y:S02]  /*85e0*/  @!P0 SYNCS.PHASECHK.TRANS64 P0, [R0+URZ], R3 ;  /* 0x00000003000085a7 */ /* 0x000ea400080010ff */
[----:B--2---:R-:W-:Y:S05]  /*85f0*/  @!P0 BRA `(.L_x_152) ;  /* 0xfffffffc00f08947 */ /* 0x004fea000383ffff */
[----:B------:R-:W-:Y:S05]  /*8600*/  BRA `(.L_x_153) ;  /* 0xffffffa400e87947 */ /* 0x000fea000383ffff */
.L_x_46:
[----:B------:R-:W-:-:S07]  /*8610*/  MOV R0, UR5 ;  /* 0x0000000500007c02 */ /* 0x000fce0008000f00 */
.L_x_154:
[----:B-1----:R1:W2:Y:S02]  /*8620*/  SYNCS.PHASECHK.TRANS64.TRYWAIT P0, [R0+URZ], R3 ;  /* 0x00000003000075a7 */ /* 0x0022a400080011ff */
[----:B--2---:R-:W-:Y:S05]  /*8630*/  @!P0 NANOSLEEP.SYNCS 0x989680 ;  /* 0x009896800000895d */ /* 0x004fea0003900000 */
[----:B------:R-:W2:Y:S02]  /*8640*/  @!P0 SYNCS.PHASECHK.TRANS64 P0, [R0+URZ], R3 ;  /* 0x00000003000085a7 */ /* 0x000ea400080010ff */
[----:B--2---:R-:W-:Y:S05]  /*8650*/  @!P0 BRA `(.L_x_154) ;  /* 0xfffffffc00f08947 */ /* 0x004fea000383ffff */
[----:B------:R-:W-:Y:S05]  /*8660*/  BRA `(.L_x_155) ;  /* 0xffffffa400f47947 */ /* 0x000fea000383ffff */
.L_x_47:
[----:B------:R-:W-:-:S07]  /*8670*/  MOV R0, UR5 ;  /* 0x0000000500007c02 */ /* 0x000fce0008000f00 */
.L_x_156:
[----:B-1----:R1:W2:Y:S02]  /*8680*/  SYNCS.PHASECHK.TRANS64.TRYWAIT P0, [R0+URZ], R3 ;  /* 0x00000003000075a7 */ /* 0x0022a400080011ff */
[----:B--2---:R-:W-:Y:S05]  /*8690*/  @!P0 NANOSLEEP.SYNCS 0x989680 ;  /* 0x009896800000895d */ /* 0x004fea0003900000 */
[----:B------:R-:W2:Y:S02]  /*86a0*/  @!P0 SYNCS.PHASECHK.TRANS64 P0, [R0+URZ], R3 ;  /* 0x00000003000085a7 */ /* 0x000ea400080010ff */
[----:B--2---:R-:W-:Y:S05]  /*86b0*/  @!P0 BRA `(.L_x_156) ;  /* 0xfffffffc00f08947 */ /* 0x004fea000383ffff */
[----:B------:R-:W-:Y:S05]  /*86c0*/  BRA `(.L_x_157) ;  /* 0xffffffa800007947 */ /* 0x000fea000383ffff */
.L_x_48:
[----:B------:R-:W-:-:S07]  /*86d0*/  MOV R0, UR5 ;  /* 0x0000000500007c02 */ /* 0x000fce0008000f00 */
.L_x_158:
[----:B-1----:R1:W2:Y:S02]  /*86e0*/  SYNCS.PHASECHK.TRANS64.TRYWAIT P0, [R0+URZ], R3 ;  /* 0x00000003000075a7 */ /* 0x0022a400080011ff */
[----:B--2---:R-:W-:Y:S05]  /*86f0*/  @!P0 NANOSLEEP.SYNCS 0x989680 ;  /* 0x009896800000895d */ /* 0x004fea0003900000 */
[----:B------:R-:W2:Y:S02]  /*8700*/  @!P0 SYNCS.PHASECHK.TRANS64 P0, [R0+URZ], R3 ;  /* 0x00000003000085a7 */ /* 0x000ea400080010ff */
[----:B--2---:R-:W-:Y:S05]  /*8710*/  @!P0 BRA `(.L_x_158) ;  /* 0xfffffffc00f08947 */ /* 0x004fea000383ffff */
[----:B------:R-:W-:Y:S05]  /*8720*/  BRA `(.L_x_159) ;  /* 0xffffffa8000c7947 */ /* 0x000fea000383ffff */
.L_x_49:
[----:B------:R-:W-:-:S07]  /*8730*/  MOV R0, UR5 ;  /* 0x0000000500007c02 */ /* 0x000fce0008000f00 */
.L_x_160:
[----:B-1----:R1:W2:Y:S02]  /*8740*/  SYNCS.PHASECHK.TRANS64.TRYWAIT P0, [R0+URZ], R3 ;  /* 0x00000003000075a7 */ /* 0x0022a400080011ff */
[----:B--2---:R-:W-:Y:S05]  /*8750*/  @!P0 NANOSLEEP.SYNCS 0x989680 ;  /* 0x009896800000895d */ /* 0x004fea0003900000 */
[----:B------:R-:W2:Y:S02]  /*8760*/  @!P0 SYNCS.PHASECHK.TRANS64 P0, [R0+URZ], R3 ;  /* 0x00000003000085a7 */ /* 0x000ea400080010ff */
[----:B--2---:R-:W-:Y:S05]  /*8770*/  @!P0 BRA `(.L_x_160) ;  /* 0xfffffffc00f08947 */ /* 0x004fea000383ffff */
[----:B------:R-:W-:Y:S05]  /*8780*/  BRA `(.L_x_161) ;  /* 0xffffffa800187947 */ /* 0x000fea000383ffff */
.L_x_50:
[----:B------:R-:W-:-:S07]  /*8790*/  MOV R0, UR5 ;  /* 0x0000000500007c02 */ /* 0x000fce0008000f00 */
.L_x_162:
[----:B-1----:R1:W2:Y:S02]  /*87a0*/  SYNCS.PHASECHK.TRANS64.TRYWAIT P0, [R0+URZ], R3 ;  /* 0x00000003000075a7 */ /* 0x0022a400080011ff */
[----:B--2---:R-:W-:Y:S05]  /*87b0*/  @!P0 NANOSLEEP.SYNCS 0x989680 ;  /* 0x009896800000895d */ /* 0x004fea0003900000 */
[----:B------:R-:W2:Y:S02]  /*87c0*/  @!P0 SYNCS.PHASECHK.TRANS64 P0, [R0+URZ], R3 ;  /* 0x00000003000085a7 */ /* 0x000ea400080010ff */
[----:B--2---:R-:W-:Y:S05]  /*87d0*/  @!P0 BRA `(.L_x_162) ;  /* 0xfffffffc00f08947 */ /* 0x004fea000383ffff */
[----:B------:R-:W-:Y:S05]  /*87e0*/  BRA `(.L_x_163) ;  /* 0xffffffa800247947 */ /* 0x000fea000383ffff */
.L_x_51:
[----:B------:R-:W-:-:S07]  /*87f0*/  MOV R0, UR5 ;  /* 0x0000000500007c02 */ /* 0x000fce0008000f00 */
.L_x_164:
[----:B-1----:R1:W2:Y:S02]  /*8800*/  SYNCS.PHASECHK.TRANS64.TRYWAIT P0, [R0+URZ], R3 ;  /* 0x00000003000075a7 */ /* 0x0022a400080011ff */
[----:B--2---:R-:W-:Y:S05]  /*8810*/  @!P0 NANOSLEEP.SYNCS 0x989680 ;  /* 0x009896800000895d */ /* 0x004fea0003900000 */
[----:B------:R-:W2:Y:S02]  /*8820*/  @!P0 SYNCS.PHASECHK.TRANS64 P0, [R0+URZ], R3 ;  /* 0x00000003000085a7 */ /* 0x000ea400080010ff */
[----:B--2---:R-:W-:Y:S05]  /*8830*/  @!P0 BRA `(.L_x_164) ;  /* 0xfffffffc00f08947 */ /* 0x004fea000383ffff */
[----:B------:R-:W-:Y:S05]  /*8840*/  BRA `(.L_x_165) ;  /* 0xffffffa800307947 */ /* 0x000fea000383ffff */
.L_x_52:
[----:B------:R-:W-:-:S07]  /*8850*/  MOV R0, UR5 ;  /* 0x0000000500007c02 */ /* 0x000fce0008000f00 */
.L_x_166:
[----:B-1----:R1:W2:Y:S02]  /*8860*/  SYNCS.PHASECHK.TRANS64.TRYWAIT P0, [R0+URZ], R3 ;  /* 0x00000003000075a7 */ /* 0x0022a400080011ff */
[----:B--2---:R-:W-:Y:S05]  /*8870*/  @!P0 NANOSLEEP.SYNCS 0x989680 ;  /* 0x009896800000895d */ /* 0x004fea0003900000 */
[----:B------:R-:W2:Y:S02]  /*8880*/  @!P0 SYNCS.PHASECHK.TRANS64 P0, [R0+URZ], R3 ;  /* 0x00000003000085a7 */ /* 0x000ea400080010ff */
[----:B--2---:R-:W-:Y:S05]  /*8890*/  @!P0 BRA `(.L_x_166) ;  /* 0xfffffffc00f08947 */ /* 0x004fea000383ffff */
[----:B------:R-:W-:Y:S05]  /*88a0*/  BRA `(.L_x_167) ;  /* 0xffffffa8003c7947 */ /* 0x000fea000383ffff */
.L_x_53:
[----:B------:R-:W-:-:S07]  /*88b0*/  MOV R0, UR5 ;  /* 0x0000000500007c02 */ /* 0x000fce0008000f00 */
.L_x_168:
[----:B-1----:R1:W2:Y:S02]  /*88c0*/  SYNCS.PHASECHK.TRANS64.TRYWAIT P0, [R0+URZ], R3 ;  /* 0x00000003000075a7 */ /* 0x0022a400080011ff */
[----:B--2---:R-:W-:Y:S05]  /*88d0*/  @!P0 NANOSLEEP.SYNCS 0x989680 ;  /* 0x009896800000895d */ /* 0x004fea0003900000 */
[----:B------:R-:W2:Y:S02]  /*88e0*/  @!P0 SYNCS.PHASECHK.TRANS64 P0, [R0+URZ], R3 ;  /* 0x00000003000085a7 */ /* 0x000ea400080010ff */
[----:B--2---:R-:W-:Y:S05]  /*88f0*/  @!P0 BRA `(.L_x_168) ;  /* 0xfffffffc00f08947 */ /* 0x004fea000383ffff */
[----:B------:R-:W-:Y:S05]  /*8900*/  BRA `(.L_x_169) ;  /* 0xffffffa800487947 */ /* 0x000fea000383ffff */
.L_x_54:
[----:B------:R-:W-:-:S07]  /*8910*/  MOV R0, UR5 ;  /* 0x0000000500007c02 */ /* 0x000fce0008000f00 */
.L_x_170:
[----:B-1----:R1:W2:Y:S02]  /*8920*/  SYNCS.PHASECHK.TRANS64.TRYWAIT P0, [R0+URZ], R3 ;  /* 0x00000003000075a7 */ /* 0x0022a400080011ff */
[----:B--2---:R-:W-:Y:S05]  /*8930*/  @!P0 NANOSLEEP.SYNCS 0x989680 ;  /* 0x009896800000895d */ /* 0x004fea0003900000 */
[----:B------:R-:W2:Y:S02]  /*8940*/  @!P0 SYNCS.PHASECHK.TRANS64 P0, [R0+URZ], R3 ;  /* 0x00000003000085a7 */ /* 0x000ea400080010ff */
[----:B--2---:R-:W-:Y:S05]  /*8950*/  @!P0 BRA `(.L_x_170) ;  /* 0xfffffffc00f08947 */ /* 0x004fea000383ffff */
[----:B------:R-:W-:Y:S05]  /*8960*/  BRA `(.L_x_171) ;  /* 0xffffffa800547947 */ /* 0x000fea000383ffff */
.L_x_55:
[----:B------:R-:W-:-:S07]  /*8970*/  MOV R0, UR5 ;  /* 0x0000000500007c02 */ /* 0x000fce0008000f00 */
.L_x_172:
[----:B-1----:R1:W2:Y:S02]  /*8980*/  SYNCS.PHASECHK.TRANS64.TRYWAIT P0, [R0+URZ], R3 ;  /* 0x00000003000075a7 */ /* 0x0022a400080011ff */
[----:B--2---:R-:W-:Y:S05]  /*8990*/  @!P0 NANOSLEEP.SYNCS 0x989680 ;  /* 0x009896800000895d */ /* 0x004fea0003900000 */
[----:B------:R-:W2:Y:S02]  /*89a0*/  @!P0 SYNCS.PHASECHK.TRANS64 P0, [R0+URZ], R3 ;  /* 0x00000003000085a7 */ /* 0x000ea400080010ff */
[----:B--2---:R-:W-:Y:S05]  /*89b0*/  @!P0 BRA `(.L_x_172) ;  /* 0xfffffffc00f08947 */ /* 0x004fea000383ffff */
[----:B------:R-:W-:Y:S05]  /*89c0*/  BRA `(.L_x_173) ;  /* 0xffffffa800607947 */ /* 0x000fea000383ffff */
.L_x_56:
[----:B------:R-:W-:-:S07]  /*89d0*/  MOV R0, UR5 ;  /* 0x0000000500007c02 */ /* 0x000fce0008000f00 */
.L_x_174:
[----:B-1----:R1:W2:Y:S02]  /*89e0*/  SYNCS.PHASECHK.TRANS64.TRYWAIT P0, [R0+URZ], R3 ;  /* 0x00000003000075a7 */ /* 0x0022a400080011ff */
[----:B--2---:R-:W-:Y:S05]  /*89f0*/  @!P0 NANOSLEEP.SYNCS 0x989680 ;  /* 0x009896800000895d */ /* 0x004fea0003900000 */
[----:B------:R-:W2:Y:S02]  /*8a00*/  @!P0 SYNCS.PHASECHK.TRANS64 P0, [R0+URZ], R3 ;  /* 0x00000003000085a7 */ /* 0x000ea400080010ff */
[----:B--2---:R-:W-:Y:S05]  /*8a10*/  @!P0 BRA `(.L_x_174) ;  /* 0xfffffffc00f08947 */ /* 0x004fea000383ffff */
[----:B------:R-:W-:Y:S05]  /*8a20*/  BRA `(.L_x_175) ;  /* 0xffffffa8006c7947 */ /* 0x000fea000383ffff */
.L_x_57:
[----:B------:R-:W-:-:S07]  /*8a30*/  MOV R0, UR5 ;  /* 0x0000000500007c02 */ /* 0x000fce0008000f00 */
.L_x_176:
[----:B-1----:R1:W2:Y:S02]  /*8a40*/  SYNCS.PHASECHK.TRANS64.TRYWAIT P0, [R0+URZ], R3 ;  /* 0x00000003000075a7 */ /* 0x0022a400080011ff */
[----:B--2---:R-:W-:Y:S05]  /*8a50*/  @!P0 NANOSLEEP.SYNCS 0x989680 ;  /* 0x009896800000895d */ /* 0x004fea0003900000 */
[----:B------:R-:W2:Y:S02]  /*8a60*/  @!P0 SYNCS.PHASECHK.TRANS64 P0, [R0+URZ], R3 ;  /* 0x00000003000085a7 */ /* 0x000ea400080010ff */
[----:B--2---:R-:W-:Y:S05]  /*8a70*/  @!P0 BRA `(.L_x_176) ;  /* 0xfffffffc00f08947 */ /* 0x004fea000383ffff */
[----:B------:R-:W-:Y:S05]  /*8a80*/  BRA `(.L_x_177) ;  /* 0xffffffa800787947 */ /* 0x000fea000383ffff */
.L_x_58:
[----:B------:R-:W-:-:S07]  /*8a90*/  MOV R0, UR5 ;  /* 0x0000000500007c02 */ /* 0x000fce0008000f00 */
.L_x_178:
[----:B-1----:R1:W2:Y:S02]  /*8aa0*/  SYNCS.PHASECHK.TRANS64.TRYWAIT P0, [R0+URZ], R3 ;  /* 0x00000003000075a7 */ /* 0x0022a400080011ff */
[----:B--2---:R-:W-:Y:S05]  /*8ab0*/  @!P0 NANOSLEEP.SYNCS 0x989680 ;  /* 0x009896800000895d */ /* 0x004fea0003900000 */
[----:B------:R-:W2:Y:S02]  /*8ac0*/  @!P0 SYNCS.PHASECHK.TRANS64 P0, [R0+URZ], R3 ;  /* 0x00000003000085a7 */ /* 0x000ea400080010ff */
[----:B--2---:R-:W-:Y:S05]  /*8ad0*/  @!P0 BRA `(.L_x_178) ;  /* 0xfffffffc00f08947 */ /* 0x004fea000383ffff */
[----:B------:R-:W-:Y:S05]  /*8ae0*/  BRA `(.L_x_179) ;  /* 0xffffffa800847947 */ /* 0x000fea000383ffff */
.L_x_59:
[----:B------:R-:W-:-:S07]  /*8af0*/  MOV R0, UR5 ;  /* 0x0000000500007c02 */ /* 0x000fce0008000f00 */
.L_x_180:
[----:B-1----:R1:W2:Y:S02]  /*8b00*/  SYNCS.PHASECHK.TRANS64.TRYWAIT P0, [R0+URZ], R3 ;  /* 0x00000003000075a7 */ /* 0x0022a400080011ff */
[----:B--2---:R-:W-:Y:S05]  /*8b10*/  @!P0 NANOSLEEP.SYNCS 0x989680 ;  /* 0x009896800000895d */ /* 0x004fea0003900000 */
[----:B------:R-:W2:Y:S02]  /*8b20*/  @!P0 SYNCS.PHASECHK.TRANS64 P0, [R0+URZ], R3 ;  /* 0x00000003000085a7 */ /* 0x000ea400080010ff */
[----:B--2---:R-:W-:Y:S05]  /*8b30*/  @!P0 BRA `(.L_x_180) ;  /* 0xfffffffc00f08947 */ /* 0x004fea000383ffff */
[----:B------:R-:W-:Y:S05]  /*8b40*/  BRA `(.L_x_181) ;  /* 0xffffffa800907947 */ /* 0x000fea000383ffff */
.L_x_60:
[----:B------:R-:W-:-:S07]  /*8b50*/  MOV R0, UR5 ;  /* 0x0000000500007c02 */ /* 0x000fce0008000f00 */
.L_x_182:
[----:B-1----:R1:W2:Y:S02]  /*8b60*/  SYNCS.PHASECHK.TRANS64.TRYWAIT P0, [R0+URZ], R3 ;  /* 0x00000003000075a7 */ /* 0x0022a400080011ff */
[----:B--2---:R-:W-:Y:S05]  /*8b70*/  @!P0 NANOSLEEP.SYNCS 0x989680 ;  /* 0x009896800000895d */ /* 0x004fea0003900000 */
[----:B------:R-:W2:Y:S02]  /*8b80*/  @!P0 SYNCS.PHASECHK.TRANS64 P0, [R0+URZ], R3 ;  /* 0x00000003000085a7 */ /* 0x000ea400080010ff */
[----:B--2---:R-:W-:Y:S05]  /*8b90*/  @!P0 BRA `(.L_x_182) ;  /* 0xfffffffc00f08947 */ /* 0x004fea000383ffff */
[----:B------:R-:W-:Y:S05]  /*8ba0*/  BRA `(.L_x_183) ;  /* 0xffffffa8009c7947 */ /* 0x000fea000383ffff */
.L_x_61:
[----:B------:R-:W-:-:S07]  /*8bb0*/  MOV R0, UR5 ;  /* 0x0000000500007c02 */ /* 0x000fce0008000f00 */
.L_x_184:
[----:B-1----:R1:W2:Y:S02]  /*8bc0*/  SYNCS.PHASECHK.TRANS64.TRYWAIT P0, [R0+URZ], R3 ;  /* 0x00000003000075a7 */ /* 0x0022a400080011ff */
[----:B--2---:R-:W-:Y:S05]  /*8bd0*/  @!P0 NANOSLEEP.SYNCS 0x989680 ;  /* 0x009896800000895d */ /* 0x004fea0003900000 */
[----:B------:R-:W2:Y:S02]  /*8be0*/  @!P0 SYNCS.PHASECHK.TRANS64 P0, [R0+URZ], R3 ;  /* 0x00000003000085a7 */ /* 0x000ea400080010ff */
[----:B--2---:R-:W-:Y:S05]  /*8bf0*/  @!P0 BRA `(.L_x_184) ;  /* 0xfffffffc00f08947 */ /* 0x004fea000383ffff */
[----:B------:R-:W-:Y:S05]  /*8c00*/  BRA `(.L_x_185) ;  /* 0xffffffa800a87947 */ /* 0x000fea000383ffff */
.L_x_62:
[----:B------:R-:W-:-:S07]  /*8c10*/  MOV R0, UR5 ;  /* 0x0000000500007c02 */ /* 0x000fce0008000f00 */
.L_x_186:
[----:B-1----:R1:W2:Y:S02]  /*8c20*/  SYNCS.PHASECHK.TRANS64.TRYWAIT P0, [R0+URZ], R3 ;  /* 0x00000003000075a7 */ /* 0x0022a400080011ff */
[----:B--2---:R-:W-:Y:S05]  /*8c30*/  @!P0 NANOSLEEP.SYNCS 0x989680 ;  /* 0x009896800000895d */ /* 0x004fea0003900000 */
[----:B------:R-:W2:Y:S02]  /*8c40*/  @!P0 SYNCS.PHASECHK.TRANS64 P0, [R0+URZ], R3 ;  /* 0x00000003000085a7 */ /* 0x000ea400080010ff */
[----:B--2---:R-:W-:Y:S05]  /*8c50*/  @!P0 BRA `(.L_x_186) ;  /* 0xfffffffc00f08947 */ /* 0x004fea000383ffff */
[----:B------:R-:W-:Y:S05]  /*8c60*/  BRA `(.L_x_187) ;  /* 0xffffffa800b47947 */ /* 0x000fea000383ffff */
.L_x_63:
[----:B------:R-:W-:-:S07]  /*8c70*/  MOV R0, UR5 ;  /* 0x0000000500007c02 */ /* 0x000fce0008000f00 */
.L_x_188:
[----:B-1----:R1:W2:Y:S02]  /*8c80*/  SYNCS.PHASECHK.TRANS64.TRYWAIT P0, [R0+URZ], R3 ;  /* 0x00000003000075a7 */ /* 0x0022a400080011ff */
[----:B--2---:R-:W-:Y:S05]  /*8c90*/  @!P0 NANOSLEEP.SYNCS 0x989680 ;  /* 0x009896800000895d */ /* 0x004fea0003900000 */
[----:B------:R-:W2:Y:S02]  /*8ca0*/  @!P0 SYNCS.PHASECHK.TRANS64 P0, [R0+URZ], R3 ;  /* 0x00000003000085a7 */ /* 0x000ea400080010ff */
[----:B--2---:R-:W-:Y:S05]  /*8cb0*/  @!P0 BRA `(.L_x_188) ;  /* 0xfffffffc00f08947 */ /* 0x004fea000383ffff */
[----:B------:R-:W-:Y:S05]  /*8cc0*/  BRA `(.L_x_189) ;  /* 0xffffffa800c07947 */ /* 0x000fea000383ffff */
.L_x_64:
[----:B------:R-:W-:-:S07]  /*8cd0*/  MOV R0, UR5 ;  /* 0x0000000500007c02 */ /* 0x000fce0008000f00 */
.L_x_190:
[----:B-1----:R1:W2:Y:S02]  /*8ce0*/  SYNCS.PHASECHK.TRANS64.TRYWAIT P0, [R0+URZ], R3 ;  /* 0x00000003000075a7 */ /* 0x0022a400080011ff */
[----:B--2---:R-:W-:Y:S05]  /*8cf0*/  @!P0 NANOSLEEP.SYNCS 0x989680 ;  /* 0x009896800000895d */ /* 0x004fea0003900000 */
[----:B------:R-:W2:Y:S02]  /*8d00*/  @!P0 SYNCS.PHASECHK.TRANS64 P0, [R0+URZ], R3 ;  /* 0x00000003000085a7 */ /* 0x000ea400080010ff */
[----:B--2---:R-:W-:Y:S05]  /*8d10*/  @!P0 BRA `(.L_x_190) ;  /* 0xfffffffc00f08947 */ /* 0x004fea000383ffff */
[----:B------:R-:W-:Y:S05]  /*8d20*/  BRA `(.L_x_191) ;  /* 0xffffffa800cc7947 */ /* 0x000fea000383ffff */
.L_x_65:
[----:B------:R-:W-:-:S07]  /*8d30*/  MOV R0, UR5 ;  /* 0x0000000500007c02 */ /* 0x000fce0008000f00 */
.L_x_192:
[----:B-1----:R1:W2:Y:S02]  /*8d40*/  SYNCS.PHASECHK.TRANS64.TRYWAIT P0, [R0+URZ], R3 ;  /* 0x00000003000075a7 */ /* 0x0022a400080011ff */
[----:B--2---:R-:W-:Y:S05]  /*8d50*/  @!P0 NANOSLEEP.SYNCS 0x989680 ;  /* 0x009896800000895d */ /* 0x004fea0003900000 */
[----:B------:R-:W2:Y:S02]  /*8d60*/  @!P0 SYNCS.PHASECHK.TRANS64 P0, [R0+URZ], R3 ;  /* 0x00000003000085a7 */ /* 0x000ea400080010ff */
[----:B--2---:R-:W-:Y:S05]  /*8d70*/  @!P0 BRA `(.L_x_192) ;  /* 0xfffffffc00f08947 */ /* 0x004fea000383ffff */
[----:B------:R-:W-:Y:S05]  /*8d80*/  BRA `(.L_x_193) ;  /* 0xffffffa800d87947 */ /* 0x000fea000383ffff */
.L_x_66:
[----:B------:R-:W-:-:S07]  /*8d90*/  MOV R0, UR5 ;  /* 0x0000000500007c02 */ /* 0x000fce0008000f00 */
.L_x_194:
[----:B-1----:R1:W2:Y:S02]  /*8da0*/  SYNCS.PHASECHK.TRANS64.TRYWAIT P0, [R0+URZ], R3 ;  /* 0x00000003000075a7 */ /* 0x0022a400080011ff */
[----:B--2---:R-:W-:Y:S05]  /*8db0*/  @!P0 NANOSLEEP.SYNCS 0x989680 ;  /* 0x009896800000895d */ /* 0x004fea0003900000 */
[----:B------:R-:W2:Y:S02]  /*8dc0*/  @!P0 SYNCS.PHASECHK.TRANS64 P0, [R0+URZ], R3 ;  /* 0x00000003000085a7 */ /* 0x000ea400080010ff */
[----:B--2---:R-:W-:Y:S05]  /*8dd0*/  @!P0 BRA `(.L_x_194) ;  /* 0xfffffffc00f08947 */ /* 0x004fea000383ffff */
[----:B------:R-:W-:Y:S05]  /*8de0*/  BRA `(.L_x_195) ;  /* 0xffffffa800e47947 */ /* 0x000fea000383ffff */
.L_x_67:
[----:B------:R-:W-:-:S07]  /*8df0*/  MOV R0, UR5 ;  /* 0x0000000500007c02 */ /* 0x000fce0008000f00 */
.L_x_196:
[----:B-1----:R1:W2:Y:S02]  /*8e00*/  SYNCS.PHASECHK.TRANS64.TRYWAIT P0, [R0+URZ], R3 ;  /* 0x00000003000075a7 */ /* 0x0022a400080011ff */
[----:B--2---:R-:W-:Y:S05]  /*8e10*/  @!P0 NANOSLEEP.SYNCS 0x989680 ;  /* 0x009896800000895d */ /* 0x004fea0003900000 */
[----:B------:R-:W2:Y:S02]  /*8e20*/  @!P0 SYNCS.PHASECHK.TRANS64 P0, [R0+URZ], R3 ;  /* 0x00000003000085a7 */ /* 0x000ea400080010ff */
[----:B--2---:R-:W-:Y:S05]  /*8e30*/  @!P0 BRA `(.L_x_196) ;  /* 0xfffffffc00f08947 */ /* 0x004fea000383ffff */
[----:B------:R-:W-:Y:S05]  /*8e40*/  BRA `(.L_x_197) ;  /* 0xffffffa800f07947 */ /* 0x000fea000383ffff */
.L_x_68:
[----:B------:R-:W-:-:S07]  /*8e50*/  MOV R0, UR5 ;  /* 0x0000000500007c02 */ /* 0x000fce0008000f00 */
.L_x_198:
[----:B-1----:R1:W2:Y:S02]  /*8e60*/  SYNCS.PHASECHK.TRANS64.TRYWAIT P0, [R0+URZ], R3 ;  /* 0x00000003000075a7 */ /* 0x0022a400080011ff */
[----:B--2---:R-:W-:Y:S05]  /*8e70*/  @!P0 NANOSLEEP.SYNCS 0x989680 ;  /* 0x009896800000895d */ /* 0x004fea0003900000 */
[----:B------:R-:W2:Y:S02]  /*8e80*/  @!P0 SYNCS.PHASECHK.TRANS64 P0, [R0+URZ], R3 ;  /* 0x00000003000085a7 */ /* 0x000ea400080010ff */
[----:B--2---:R-:W-:Y:S05]  /*8e90*/  @!P0 BRA `(.L_x_198) ;  /* 0xfffffffc00f08947 */ /* 0x004fea000383ffff */
[----:B------:R-:W-:Y:S05]  /*8ea0*/  BRA `(.L_x_199) ;  /* 0xffffffa800fc7947 */ /* 0x000fea000383ffff */
.L_x_69:
[----:B------:R-:W-:-:S07]  /*8eb0*/  MOV R0, UR5 ;  /* 0x0000000500007c02 */ /* 0x000fce0008000f00 */
.L_x_200:
[----:B-1----:R1:W2:Y:S02]  /*8ec0*/  SYNCS.PHASECHK.TRANS64.TRYWAIT P0, [R0+URZ], R3 ;  /* 0x00000003000075a7 */ /* 0x0022a400080011ff */
[----:B--2---:R-:W-:Y:S05]  /*8ed0*/  @!P0 NANOSLEEP.SYNCS 0x989680 ;  /* 0x009896800000895d */ /* 0x004fea0003900000 */
[----:B------:R-:W2:Y:S02]  /*8ee0*/  @!P0 SYNCS.PHASECHK.TRANS64 P0, [R0+URZ], R3 ;  /* 0x00000003000085a7 */ /* 0x000ea400080010ff */
[----:B--2---:R-:W-:Y:S05]  /*8ef0*/  @!P0 BRA `(.L_x_200) ;  /* 0xfffffffc00f08947 */ /* 0x004fea000383ffff */
[----:B------:R-:W-:Y:S05]  /*8f00*/  BRA `(.L_x_201) ;  /* 0xffffffac00087947 */ /* 0x000fea000383ffff */
.L_x_70:
[----:B------:R-:W-:-:S07]  /*8f10*/  MOV R0, UR5 ;  /* 0x0000000500007c02 */ /* 0x000fce0008000f00 */
.L_x_202:
[----:B-1----:R1:W2:Y:S02]  /*8f20*/  SYNCS.PHASECHK.TRANS64.TRYWAIT P0, [R0+URZ], R3 ;  /* 0x00000003000075a7 */ /* 0x0022a400080011ff */
[----:B--2---:R-:W-:Y:S05]  /*8f30*/  @!P0 NANOSLEEP.SYNCS 0x989680 ;  /* 0x009896800000895d */ /* 0x004fea0003900000 */
[----:B------:R-:W2:Y:S02]  /*8f40*/  @!P0 SYNCS.PHASECHK.TRANS64 P0, [R0+URZ], R3 ;  /* 0x00000003000085a7 */ /* 0x000ea400080010ff */
[----:B--2---:R-:W-:Y:S05]  /*8f50*/  @!P0 BRA `(.L_x_202) ;  /* 0xfffffffc00f08947 */ /* 0x004fea000383ffff */
[----:B------:R-:W-:Y:S05]  /*8f60*/  BRA `(.L_x_203) ;  /* 0xffffffac00147947 */ /* 0x000fea000383ffff */
.L_x_71:
[----:B------:R-:W-:-:S07]  /*8f70*/  MOV R0, UR5 ;  /* 0x0000000500007c02 */ /* 0x000fce0008000f00 */
.L_x_204:
[----:B-1----:R1:W2:Y:S02]  /*8f80*/  SYNCS.PHASECHK.TRANS64.TRYWAIT P0, [R0+URZ], R3 ;  /* 0x00000003000075a7 */ /* 0x0022a400080011ff */
[----:B--2---:R-:W-:Y:S05]  /*8f90*/  @!P0 NANOSLEEP.SYNCS 0x989680 ;  /* 0x009896800000895d */ /* 0x004fea0003900000 */
[----:B------:R-:W2:Y:S02]  /*8fa0*/  @!P0 SYNCS.PHASECHK.TRANS64 P0, [R0+URZ], R3 ;  /* 0x00000003000085a7 */ /* 0x000ea400080010ff */
[----:B--2---:R-:W-:Y:S05]  /*8fb0*/  @!P0 BRA `(.L_x_204) ;  /* 0xfffffffc00f08947 */ /* 0x004fea000383ffff */
[----:B------:R-:W-:Y:S05]  /*8fc0*/  BRA `(.L_x_205) ;  /* 0xffffffac00207947 */ /* 0x000fea000383ffff */
.L_x_72:
[----:B------:R-:W-:-:S07]  /*8fd0*/  MOV R0, UR5 ;  /* 0x0000000500007c02 */ /* 0x000fce0008000f00 */
.L_x_206:
[----:B-1----:R1:W2:Y:S02]  /*8fe0*/  SYNCS.PHASECHK.TRANS64.TRYWAIT P0, [R0+URZ], R3 ;  /* 0x00000003000075a7 */ /* 0x0022a400080011ff */
[----:B--2---:R-:W-:Y:S05]  /*8ff0*/  @!P0 NANOSLEEP.SYNCS 0x989680 ;  /* 0x009896800000895d */ /* 0x004fea0003900000 */
[----:B------:R-:W2:Y:S02]  /*9000*/  @!P0 SYNCS.PHASECHK.TRANS64 P0, [R0+URZ], R3 ;  /* 0x00000003000085a7 */ /* 0x000ea400080010ff */
[----:B--2---:R-:W-:Y:S05]  /*9010*/  @!P0 BRA `(.L_x_206) ;  /* 0xfffffffc00f08947 */ /* 0x004fea000383ffff */
[----:B------:R-:W-:Y:S05]  /*9020*/  BRA `(.L_x_207) ;  /* 0xffffffac002c7947 */ /* 0x000fea000383ffff */
.L_x_73:
[----:B------:R-:W-:-:S07]  /*9030*/  MOV R0, UR5 ;  /* 0x0000000500007c02 */ /* 0x000fce0008000f00 */
.L_x_208:
[----:B-1----:R1:W2:Y:S02]  /*9040*/  SYNCS.PHASECHK.TRANS64.TRYWAIT P0, [R0+URZ], R3 ;  /* 0x00000003000075a7 */ /* 0x0022a400080011ff */
[----:B--2---:R-:W-:Y:S05]  /*9050*/  @!P0 NANOSLEEP.SYNCS 0x989680 ;  /* 0x009896800000895d */ /* 0x004fea0003900000 */
[----:B------:R-:W2:Y:S02]  /*9060*/  @!P0 SYNCS.PHASECHK.TRANS64 P0, [R0+URZ], R3 ;  /* 0x00000003000085a7 */ /* 0x000ea400080010ff */
[----:B--2---:R-:W-:Y:S05]  /*9070*/  @!P0 BRA `(.L_x_208) ;  /* 0xfffffffc00f08947 */ /* 0x004fea000383ffff */
[----:B------:R-:W-:Y:S05]  /*9080*/  BRA `(.L_x_209) ;  /* 0xffffffac00387947 */ /* 0x000fea000383ffff */
.L_x_74:
[----:B------:R-:W-:-:S07]  /*9090*/  MOV R0, UR5 ;  /* 0x0000000500007c02 */ /* 0x000fce0008000f00 */
.L_x_210:
[----:B-1----:R1:W2:Y:S02]  /*90a0*/  SYNCS.PHASECHK.TRANS64.TRYWAIT P0, [R0+URZ], R3 ;  /* 0x00000003000075a7 */ /* 0x0022a400080011ff */
[----:B--2---:R-:W-:Y:S05]  /*90b0*/  @!P0 NANOSLEEP.SYNCS 0x989680 ;  /* 0x009896800000895d */ /* 0x004fea0003900000 */
[----:B------:R-:W2:Y:S02]  /*90c0*/  @!P0 SYNCS.PHASECHK.TRANS64 P0, [R0+URZ], R3 ;  /* 0x00000003000085a7 */ /* 0x000ea400080010ff */
[----:B--2---:R-:W-:Y:S05]  /*90d0*/  @!P0 BRA `(.L_x_210) ;  /* 0xfffffffc00f08947 */ /* 0x004fea000383ffff */
[----:B------:R-:W-:Y:S05]  /*90e0*/  BRA `(.L_x_211) ;  /* 0xffffffac00447947 */ /* 0x000fea000383ffff */
.L_x_75:
[----:B------:R-:W-:-:S07]  /*90f0*/  MOV R0, UR5 ;  /* 0x0000000500007c02 */ /* 0x000fce0008000f00 */
.L_x_212:
[----:B-1----:R1:W2:Y:S02]  /*9100*/  SYNCS.PHASECHK.TRANS64.TRYWAIT P0, [R0+URZ], R3 ;  /* 0x00000003000075a7 */ /* 0x0022a400080011ff */
[----:B--2---:R-:W-:Y:S05]  /*9110*/  @!P0 NANOSLEEP.SYNCS 0x989680 ;  /* 0x009896800000895d */ /* 0x004fea0003900000 */
[----:B------:R-:W2:Y:S02]  /*9120*/  @!P0 SYNCS.PHASECHK.TRANS64 P0, [R0+URZ], R3 ;  /* 0x00000003000085a7 */ /* 0x000ea400080010ff */
[----:B--2---:R-:W-:Y:S05]  /*9130*/  @!P0 BRA `(.L_x_212) ;  /* 0xfffffffc00f08947 */ /* 0x004fea000383ffff */
[----:B------:R-:W-:Y:S05]  /*9140*/  BRA `(.L_x_213) ;  /* 0xffffffac00507947 */ /* 0x000fea000383ffff */
.L_x_76:
[----:B------:R-:W-:-:S07]  /*9150*/  MOV R0, UR5 ;  /* 0x0000000500007c02 */ /* 0x000fce0008000f00 */
.L_x_214:
[----:B-1----:R1:W2:Y:S02]  /*9160*/  SYNCS.PHASECHK.TRANS64.TRYWAIT P0, [R0+URZ], R3 ;  /* 0x00000003000075a7 */ /* 0x0022a400080011ff */
[----:B--2---:R-:W-:Y:S05]  /*9170*/  @!P0 NANOSLEEP.SYNCS 0x989680 ;  /* 0x009896800000895d */ /* 0x004fea0003900000 */
[----:B------:R-:W2:Y:S02]  /*9180*/  @!P0 SYNCS.PHASECHK.TRANS64 P0, [R0+URZ], R3 ;  /* 0x00000003000085a7 */ /* 0x000ea400080010ff */
[----:B--2---:R-:W-:Y:S05]  /*9190*/  @!P0 BRA `(.L_x_214) ;  /* 0xfffffffc00f08947 */ /* 0x004fea000383ffff */
[----:B------:R-:W-:Y:S05]  /*91a0*/  BRA `(.L_x_215) ;  /* 0xffffffac005c7947 */ /* 0x000fea000383ffff */
.L_x_77:
[----:B------:R-:W-:-:S07]  /*91b0*/  MOV R0, UR5 ;  /* 0x0000000500007c02 */ /* 0x000fce0008000f00 */
.L_x_216:
[----:B-1----:R1:W2:Y:S02]  /*91c0*/  SYNCS.PHASECHK.TRANS64.TRYWAIT P0, [R0+URZ], R3 ;  /* 0x00000003000075a7 */ /* 0x0022a400080011ff */
[----:B--2---:R-:W-:Y:S05]  /*91d0*/  @!P0 NANOSLEEP.SYNCS 0x989680 ;  /* 0x009896800000895d */ /* 0x004fea0003900000 */
[----:B------:R-:W2:Y:S02]  /*91e0*/  @!P0 SYNCS.PHASECHK.TRANS64 P0, [R0+URZ], R3 ;  /* 0x00000003000085a7 */ /* 0x000ea400080010ff */
[----:B--2---:R-:W-:Y:S05]  /*91f0*/  @!P0 BRA `(.L_x_216) ;  /* 0xfffffffc00f08947 */ /* 0x004fea000383ffff */
[----:B------:R-:W-:Y:S05]  /*9200*/  BRA `(.L_x_217) ;  /* 0xffffffac00687947 */ /* 0x000fea000383ffff */
.L_x_78:
[----:B------:R-:W-:-:S07]  /*9210*/  MOV R0, UR5 ;  /* 0x0000000500007c02 */ /* 0x000fce0008000f00 */
.L_x_218:
[----:B-1----:R1:W2:Y:S02]  /*9220*/  SYNCS.PHASECHK.TRANS64.TRYWAIT P0, [R0+URZ], R3 ;  /* 0x00000003000075a7 */ /* 0x0022a400080011ff */
[----:B--2---:R-:W-:Y:S05]  /*9230*/  @!P0 NANOSLEEP.SYNCS 0x989680 ;  /* 0x009896800000895d */ /* 0x004fea0003900000 */
[----:B------:R-:W2:Y:S02]  /*9240*/  @!P0 SYNCS.PHASECHK.TRANS64 P0, [R0+URZ], R3 ;  /* 0x00000003000085a7 */ /* 0x000ea400080010ff */
[----:B--2---:R-:W-:Y:S05]  /*9250*/  @!P0 BRA `(.L_x_218) ;  /* 0xfffffffc00f08947 */ /* 0x004fea000383ffff */
[----:B------:R-:W-:Y:S05]  /*9260*/  BRA `(.L_x_219) ;  /* 0xffffffac00747947 */ /* 0x000fea000383ffff */
.L_x_81:
[----:B--2---:R2:W3:Y:S02]  /*9270*/  SYNCS.PHASECHK.TRANS64.TRYWAIT P0, [R2+URZ+0x2c0], R4 ;  /* 0x0002c004020075a7 */ /* 0x0044e400080011ff */
[----:B---3--:R-:W-:Y:S05]  /*9280*/  @!P0 NANOSLEEP.SYNCS 0x989680 ;  /* 0x009896800000895d */ /* 0x008fea0003900000 */
[----:B------:R-:W3:Y:S02]  /*9290*/  @!P0 SYNCS.PHASECHK.TRANS64 P0, [R2+URZ+0x2c0], R4 ;  /* 0x0002c004020085a7 */ /* 0x000ee400080010ff */
[----:B---3--:R-:W-:Y:S05]  /*92a0*/  @!P0 BRA `(.L_x_81) ;  /* 0xfffffffc00f08947 */ /* 0x008fea000383ffff */
[----:B------:R-:W-:Y:S05]  /*92b0*/  BRA `(.L_x_220) ;  /* 0xffffffac00d87947 */ /* 0x000fea000383ffff */
.L_x_82:
[----:B------:R-:W-:-:S07]  /*92c0*/  MOV R2, UR4 ;  /* 0x0000000400027c02 */ /* 0x000fce0008000f00 */
.L_x_221:
[----:B--2---:R2:W3:Y:S02]  /*92d0*/  SYNCS.PHASECHK.TRANS64.TRYWAIT P0, [R2+URZ+0x270], R5 ;  /* 0x00027005020075a7 */ /* 0x0044e400080011ff */
[----:B---3--:R-:W-:Y:S05]  /*92e0*/  @!P0 NANOSLEEP.SYNCS 0x989680 ;  /* 0x009896800000895d */ /* 0x008fea0003900000 */
[----:B------:R-:W3:Y:S02]  /*92f0*/  @!P0 SYNCS.PHASECHK.TRANS64 P0, [R2+URZ+0x270], R5 ;  /* 0x00027005020085a7 */ /* 0x000ee400080010ff */
[----:B---3--:R-:W-:Y:S05]  /*9300*/  @!P0 BRA `(.L_x_221) ;  /* 0xfffffffc00f08947 */ /* 0x008fea000383ffff */
[----:B------:R-:W-:Y:S05]  /*9310*/  BRA `(.L_x_222) ;  /* 0xffffffac00e87947 */ /* 0x000fea000383ffff */
.L_x_83:
[----:B--2---:R2:W3:Y:S02]  /*9320*/  SYNCS.PHASECHK.TRANS64.TRYWAIT P1, [R2+URZ+0x260], R4 ;  /* 0x00026004020075a7 */ /* 0x0044e400080211ff */
[----:B---3--:R-:W-:Y:S05]  /*9330*/  @!P1 NANOSLEEP.SYNCS 0x989680 ;  /* 0x009896800000995d */ /* 0x008fea0003900000 */
[----:B------:R-:W3:Y:S02]  /*9340*/  @!P1 SYNCS.PHASECHK.TRANS64 P1, [R2+URZ+0x260], R4 ;  /* 0x00026004020095a7 */ /* 0x000ee400080210ff */
[----:B---3--:R-:W-:Y:S05]  /*9350*/  @!P1 BRA `(.L_x_83) ;  /* 0xfffffffc00f09947 */ /* 0x008fea000383ffff */
[----:B------:R-:W-:Y:S05]  /*9360*/  BRA `(.L_x_223) ;  /* 0xffffffb000187947 */ /* 0x000fea000383ffff */
.L_x_86:
[----:B------:R-:W-:-:S07]  /*9370*/  MOV R0, UR4 ;  /* 0x0000000400007c02 */ /* 0x000fce0008000f00 */
.L_x_224:
[----:B--2---:R2:W3:Y:S02]  /*9380*/  SYNCS.PHASECHK.TRANS64.TRYWAIT P0, [R0+URZ+0x270], R2 ;  /* 0x00027002000075a7 */ /* 0x0044e400080011ff */
[----:B---3--:R-:W-:Y:S05]  /*9390*/  @!P0 NANOSLEEP.SYNCS 0x989680 ;  /* 0x009896800000895d */ /* 0x008fea0003900000 */
[----:B------:R-:W3:Y:S02]  /*93a0*/  @!P0 SYNCS.PHASECHK.TRANS64 P0, [R0+URZ+0x270], R2 ;  /* 0x00027002000085a7 */ /* 0x000ee400080010ff */
[----:B---3--:R-:W-:Y:S05]  /*93b0*/  @!P0 BRA `(.L_x_224) ;  /* 0xfffffffc00f08947 */ /* 0x008fea000383ffff */
[----:B------:R-:W-:Y:S05]  /*93c0*/  BRA `(.L_x_85) ;  /* 0xffffffb0006c7947 */ /* 0x000fea000383ffff */
.L_x_95:
[----:B--2---:R-:W-:-:S04]  /*93d0*/  MOV R5, UR5 ;  /* 0x0000000500057c02 */ /* 0x004fc80008000f00 */
[----:B------:R2:W3:Y:S03]  /*93e0*/  SYNCS.PHASECHK.TRANS64.TRYWAIT P0, [R5+URZ+0x8], R6 ;  /* 0x00000806050075a7 */ /* 0x0004e600080011ff */
[----:B---3--:R-:W-:Y:S05]  /*93f0*/  @!P0 NANOSLEEP.SYNCS 0x989680 ;  /* 0x009896800000895d */ /* 0x008fea0003900000 */
[----:B------:R-:W3:Y:S02]  /*9400*/  @!P0 SYNCS.PHASECHK.TRANS64 P0, [R5+URZ+0x8], R6 ;  /* 0x00000806050085a7 */ /* 0x000ee400080010ff */
[----:B---3--:R-:W-:Y:S05]  /*9410*/  @!P0 BRA `(.L_x_95) ;  /* 0xfffffffc00ec8947 */ /* 0x008fea000383ffff */
[----:B------:R-:W-:Y:S05]  /*9420*/  BRA `(.L_x_94) ;  /* 0xffffffb400247947 */ /* 0x000fea000383ffff */
.L_x_97:
[----:B------:R-:W-:Y:S01]  /*9430*/  BSSY B0, `(.L_x_225) ;  /* 0x0000006000007945 */ /* 0x000fe20003800000 */
[----:B------:R-:W-:-:S07]  /*9440*/  MOV R15, 0xffffffff ;  /* 0xffffffff000f7802 */ /* 0x000fce0000000f00 */
[----:B-12--5:R-:W-:Y:S05]  /*9450*/  WARPSYNC.COLLECTIVE R15, `(.L_x_226) ;  /* 0x000000000f0c7348 */ /* 0x026fea0003c00000 */
[----:B------:R-:W-:Y:S02]  /*9460*/  ELECT P6, UR79, PT ;  /* 0x00000000004f782f */ /* 0x000fe400038c0000 */
[----:B------:R-:W-:Y:S01]  /*9470*/  MOV R14, UR79 ;  /* 0x0000004f000e7c02 */ /* 0x000fe20008000f00 */
[----:B-12--5:R-:W-:Y:S10]  /*9480*/  ENDCOLLECTIVE ;  /* 0x000000000000791b */ /* 0x026ff40003800000 */
.L_x_226:
[----:B------:R-:W-:Y:S05]  /*9490*/  BSYNC B0 ;  /* 0x0000000000007941 */ /* 0x000fea0003800000 */
.L_x_225:
[----:B------:R-:W-:Y:S01]  /*94a0*/  PLOP3.LUT P0, PT, P6, PT, PT, 0x80, 0x8 ;  /* 0x000000000008781c */ /* 0x000fe2000370f070 */
[----:B------:R-:W-:-:S12]  /*94b0*/  BRA `(.L_x_227) ;  /* 0xffffffb400507947 */ /* 0x000fd8000383ffff */
.L_x_99:
[----:B--2---:R-:W-:-:S04]  /*94c0*/  MOV R0, UR5 ;  /* 0x0000000500007c02 */ /* 0x004fc80008000f00 */
[----:B------:R2:W3:Y:S03]  /*94d0*/  SYNCS.PHASECHK.TRANS64.TRYWAIT P0, [R0+URZ+0x8], R4 ;  /* 0x00000804000075a7 */ /* 0x0004e600080011ff */
[----:B---3--:R-:W-:Y:S05]  /*94e0*/  @!P0 NANOSLEEP.SYNCS 0x989680 ;  /* 0x009896800000895d */ /* 0x008fea0003900000 */
[----:B------:R-:W3:Y:S02]  /*94f0*/  @!P0 SYNCS.PHASECHK.TRANS64 P0, [R0+URZ+0x8], R4 ;  /* 0x00000804000085a7 */ /* 0x000ee400080010ff */
[----:B---3--:R-:W-:Y:S05]  /*9500*/  @!P0 BRA `(.L_x_99) ;  /* 0xfffffffc00ec8947 */ /* 0x008fea000383ffff */
[----:B------:R-:W-:Y:S05]  /*9510*/  BRA `(.L_x_98) ;  /* 0xffffffb400547947 */ /* 0x000fea000383ffff */
.L_x_100:
[----:B-1----:R1:W2:Y:S02]  /*9520*/  SYNCS.PHASECHK.TRANS64.TRYWAIT P0, [R0+URZ+0x260], R4 ;  /* 0x00026004000075a7 */ /* 0x0022a400080011ff */
[----:B--2---:R-:W-:Y:S05]  /*9530*/  @!P0 NANOSLEEP.SYNCS 0x989680 ;  /* 0x009896800000895d */ /* 0x004fea0003900000 */
[----:B------:R-:W2:Y:S02]  /*9540*/  @!P0 SYNCS.PHASECHK.TRANS64 P0, [R0+URZ+0x260], R4 ;  /* 0x00026004000085a7 */ /* 0x000ea400080010ff */
[----:B--2---:R-:W-:Y:S05]  /*9550*/  @!P0 BRA `(.L_x_100) ;  /* 0xfffffffc00f08947 */ /* 0x004fea000383ffff */
[----:B------:R-:W-:Y:S05]  /*9560*/  BRA `(.L_x_228) ;  /* 0xffffffb800307947 */ /* 0x000fea000383ffff */
.L_x_102:
[----:B------:R-:W-:-:S07]  /*9570*/  MOV R0, UR23 ;  /* 0x0000001700007c02 */ /* 0x000fce0008000f00 */
.L_x_229:
[----:B-1----:R1:W2:Y:S02]  /*9580*/  SYNCS.PHASECHK.TRANS64.TRYWAIT P0, [R0+URZ+0x2a0], R4 ;  /* 0x0002a004000075a7 */ /* 0x0022a400080011ff */
[----:B--2---:R-:W-:Y:S05]  /*9590*/  @!P0 NANOSLEEP.SYNCS 0x989680 ;  /* 0x009896800000895d */ /* 0x004fea0003900000 */
[----:B------:R-:W2:Y:S02]  /*95a0*/  @!P0 SYNCS.PHASECHK.TRANS64 P0, [R0+URZ+0x2a0], R4 ;  /* 0x0002a004000085a7 */ /* 0x000ea400080010ff */
[----:B--2---:R-:W-:Y:S05]  /*95b0*/  @!P0 BRA `(.L_x_229) ;  /* 0xfffffffc00f08947 */ /* 0x004fea000383ffff */
[----:B------:R-:W-:Y:S05]  /*95c0*/  BRA `(.L_x_230) ;  /* 0xffffffb8007c7947 */ /* 0x000fea000383ffff */
.L_x_105:
[----:B------:R-:W-:Y:S07]  /*95d0*/  MOV R0, UR5 ;  /* 0x0000000500007c02 */ /* 0x000fee0008000f00 */
.L_x_231:
[----:B-1----:R1:W2:Y:S02]  /*95e0*/  SYNCS.PHASECHK.TRANS64.TRYWAIT P0, [R0+URZ], R4 ;  /* 0x00000004000075a7 */ /* 0x0022a400080011ff */
[----:B--2---:R-:W-:Y:S05]  /*95f0*/  @!P0 NANOSLEEP.SYNCS 0x989680 ;  /* 0x009896800000895d */ /* 0x004fea0003900000 */
[----:B------:R-:W2:Y:S02]  /*9600*/  @!P0 SYNCS.PHASECHK.TRANS64 P0, [R0+URZ], R4 ;  /* 0x00000004000085a7 */ /* 0x000ea400080010ff */
[----:B--2---:R-:W-:Y:S05]  /*9610*/  @!P0 BRA `(.L_x_231) ;  /* 0xfffffffc00f08947 */ /* 0x004fea000383ffff */
[----:B------:R-:W-:Y:S05]  /*9620*/  BRA `(.L_x_104) ;  /* 0xffffffb800907947 */ /* 0x000fea000383ffff */
.L_x_109:
[----:B-1----:R-:W-:-:S07]  /*9630*/  MOV R0, UR4 ;  /* 0x0000000400007c02 */ /* 0x002fce0008000f00 */
.L_x_232:
[----:B-1----:R1:W2:Y:S02]  /*9640*/  SYNCS.PHASECHK.TRANS64.TRYWAIT P0, [R0+URZ], R2 ;  /* 0x00000002000075a7 */ /* 0x0022a400080011ff */
[----:B--2---:R-:W-:Y:S05]  /*9650*/  @!P0 NANOSLEEP.SYNCS 0x989680 ;  /* 0x009896800000895d */ /* 0x004fea0003900000 */
[----:B------:R-:W2:Y:S02]  /*9660*/  @!P0 SYNCS.PHASECHK.TRANS64 P0, [R0+URZ], R2 ;  /* 0x00000002000085a7 */ /* 0x000ea400080010ff */
[----:B--2---:R-:W-:Y:S05]  /*9670*/  @!P0 BRA `(.L_x_232) ;  /* 0xfffffffc00f08947 */ /* 0x004fea000383ffff */
[----:B------:R-:W-:Y:S05]  /*9680*/  BRA `(.L_x_233) ;  /* 0xffffffbc005c7947 */ /* 0x000fea000383ffff */
.L_x_110:
[----:B------:R-:W-:-:S07]  /*9690*/  MOV R0, UR5 ;  /* 0x0000000500007c02 */ /* 0x000fce0008000f00 */
.L_x_234:
[----:B-1----:R1:W2:Y:S02]  /*96a0*/  SYNCS.PHASECHK.TRANS64.TRYWAIT P0, [R0+URZ], R3 ;  /* 0x00000003000075a7 */ /* 0x0022a400080011ff */
[----:B--2---:R-:W-:Y:S05]  /*96b0*/  @!P0 NANOSLEEP.SYNCS 0x989680 ;  /* 0x009896800000895d */ /* 0x004fea0003900000 */
[----:B------:R-:W2:Y:S02]  /*96c0*/  @!P0 SYNCS.PHASECHK.TRANS64 P0, [R0+URZ], R3 ;  /* 0x00000003000085a7 */ /* 0x000ea400080010ff */
[----:B--2---:R-:W-:Y:S05]  /*96d0*/  @!P0 BRA `(.L_x_234) ;  /* 0xfffffffc00f08947 */ /* 0x004fea000383ffff */
[----:B------:R-:W-:Y:S05]  /*96e0*/  BRA `(.L_x_235) ;  /* 0xffffffbc00687947 */ /* 0x000fea000383ffff */
.L_x_111:
[----:B------:R-:W-:-:S07]  /*96f0*/  MOV R0, UR5 ;  /* 0x0000000500007c02 */ /* 0x000fce0008000f00 */
.L_x_236:
[----:B-1----:R1:W2:Y:S02]  /*9700*/  SYNCS.PHASECHK.TRANS64.TRYWAIT P0, [R0+URZ], R3 ;  /* 0x00000003000075a7 */ /* 0x0022a400080011ff */
[----:B--2---:R-:W-:Y:S05]  /*9710*/  @!P0 NANOSLEEP.SYNCS 0x989680 ;  /* 0x009896800000895d */ /* 0x004fea0003900000 */
[----:B------:R-:W2:Y:S02]  /*9720*/  @!P0 SYNCS.PHASECHK.TRANS64 P0, [R0+URZ], R3 ;  /* 0x00000003000085a7 */ /* 0x000ea400080010ff */
[----:B--2---:R-:W-:Y:S05]  /*9730*/  @!P0 BRA `(.L_x_236) ;  /* 0xfffffffc00f08947 */ /* 0x004fea000383ffff */
[----:B------:R-:W-:Y:S05]  /*9740*/  BRA `(.L_x_237) ;  /* 0xffffffbc00747947 */ /* 0x000fea000383ffff */
.L_x_114:
[----:B------:R-:W-:-:S07]  /*9750*/  MOV R0, UR17 ;  /* 0x0000001100007c02 */ /* 0x000fce0008000f00 */
.L_x_238:
[----:B-1----:R1:W2:Y:S02]  /*9760*/  SYNCS.PHASECHK.TRANS64.TRYWAIT P1, [R0+URZ+0x2e0], R2 ;  /* 0x0002e002000075a7 */ /* 0x0022a400080211ff */
[----:B--2---:R-:W-:Y:S05]  /*9770*/  @!P1 NANOSLEEP.SYNCS 0x989680 ;  /* 0x009896800000995d */ /* 0x004fea0003900000 */
[----:B------:R-:W2:Y:S02]  /*9780*/  @!P1 SYNCS.PHASECHK.TRANS64 P1, [R0+URZ+0x2e0], R2 ;  /* 0x0002e002000095a7 */ /* 0x000ea400080210ff */
[----:B--2---:R-:W-:Y:S05]  /*9790*/  @!P1 BRA `(.L_x_238) ;  /* 0xfffffffc00f09947 */ /* 0x004fea000383ffff */
[----:B------:R-:W-:Y:S05]  /*97a0*/  BRA `(.L_x_239) ;  /* 0xffffffbc00c07947 */ /* 0x000fea000383ffff */
.L_x_119:
[----:B-1----:R1:W3:Y:S02]  /*97b0*/  SYNCS.PHASECHK.TRANS64.TRYWAIT P0, [R3+URZ+0x260], R0 ;  /* 0x00026000030075a7 */ /* 0x0022e400080011ff */
[----:B---3--:R-:W-:Y:S05]  /*97c0*/  @!P0 NANOSLEEP.SYNCS 0x989680 ;  /* 0x009896800000895d */ /* 0x008fea0003900000 */
[----:B------:R-:W3:Y:S02]  /*97d0*/  @!P0 SYNCS.PHASECHK.TRANS64 P0, [R3+URZ+0x260], R0 ;  /* 0x00026000030085a7 */ /* 0x000ee400080010ff */
[----:B---3--:R-:W-:Y:S05]  /*97e0*/  @!P0 BRA `(.L_x_119) ;  /* 0xfffffffc00f08947 */ /* 0x008fea000383ffff */
[----:B------:R-:W-:Y:S05]  /*97f0*/  BRA `(.L_x_240) ;  /* 0xffffffc000f07947 */ /* 0x000fea000383ffff */
.L_x_122:
[----:B-1----:R-:W-:Y:S07]  /*9800*/  MOV R0, UR17 ;  /* 0x0000001100007c02 */ /* 0x002fee0008000f00 */
.L_x_241:
[----:B-1----:R1:W3:Y:S02]  /*9810*/  SYNCS.PHASECHK.TRANS64.TRYWAIT P1, [R0+URZ+0x258], R3 ;  /* 0x00025803000075a7 */ /* 0x0022e400080211ff */
[----:B---3--:R-:W-:Y:S05]  /*9820*/  @!P1 NANOSLEEP.SYNCS 0x989680 ;  /* 0x009896800000995d */ /* 0x008fea0003900000 */
[----:B------:R-:W3:Y:S02]  /*9830*/  @!P1 SYNCS.PHASECHK.TRANS64 P1, [R0+URZ+0x258], R3 ;  /* 0x00025803000095a7 */ /* 0x000ee400080210ff */
[----:B---3--:R-:W-:Y:S05]  /*9840*/  @!P1 BRA `(.L_x_241) ;  /* 0xfffffffc00f09947 */ /* 0x008fea000383ffff */
[----:B------:R-:W-:Y:S05]  /*9850*/  BRA `(.L_x_121) ;  /* 0xffffffc800647947 */ /* 0x000fea000383ffff */
.L_x_125:
[----:B-1----:R-:W-:Y:S07]  /*9860*/  MOV R0, UR17 ;  /* 0x0000001100007c02 */ /* 0x002fee0008000f00 */
.L_x_242:
[----:B-1----:R1:W3:Y:S02]  /*9870*/  SYNCS.PHASECHK.TRANS64.TRYWAIT P0, [R0+URZ+0x248], R2 ;  /* 0x00024802000075a7 */ /* 0x0022e400080011ff */
[----:B---3--:R-:W-:Y:S05]  /*9880*/  @!P0 NANOSLEEP.SYNCS 0x989680 ;  /* 0x009896800000895d */ /* 0x008fea0003900000 */
[----:B------:R-:W3:Y:S02]  /*9890*/  @!P0 SYNCS.PHASECHK.TRANS64 P0, [R0+URZ+0x248], R2 ;  /* 0x00024802000085a7 */ /* 0x000ee400080010ff */
[----:B---3--:R-:W-:Y:S05]  /*98a0*/  @!P0 BRA `(.L_x_242) ;  /* 0xfffffffc00f08947 */ /* 0x008fea000383ffff */
[----:B------:R-:W-:Y:S05]  /*98b0*/  BRA `(.L_x_243) ;  /* 0xffffffc800b87947 */ /* 0x000fea000383ffff */
.L_x_128:
[----:B--2---:R2:W3:Y:S02]  /*98c0*/  SYNCS.PHASECHK.TRANS64.TRYWAIT P0, [R3+URZ+0x260], R0 ;  /* 0x00026000030075a7 */ /* 0x0044e400080011ff */
[----:B---3--:R-:W-:Y:S05]  /*98d0*/  @!P0 NANOSLEEP.SYNCS 0x989680 ;  /* 0x009896800000895d */ /* 0x008fea0003900000 */
[----:B------:R-:W3:Y:S02]  /*98e0*/  @!P0 SYNCS.PHASECHK.TRANS64 P0, [R3+URZ+0x260], R0 ;  /* 0x00026000030085a7 */ /* 0x000ee400080010ff */
[----:B---3--:R-:W-:Y:S05]  /*98f0*/  @!P0 BRA `(.L_x_128) ;  /* 0xfffffffc00f08947 */ /* 0x008fea000383ffff */
[----:B------:R-:W-:Y:S05]  /*9900*/  BRA `(.L_x_244) ;  /* 0xffffffd000107947 */ /* 0x000fea000383ffff */
.L_x_139:
[----:B-1----:R-:W-:Y:S04]  /*9910*/  MOV R0, UR44 ;  /* 0x0000002c00007c02 */ /* 0x002fe80008000f00 */
[----:B------:R1:W2:Y:S03]  /*9920*/  SYNCS.PHASECHK.TRANS64.TRYWAIT P1, [R0+URZ+0x240], R3 ;  /* 0x00024003000075a7 */ /* 0x0002a600080211ff */
[----:B--2---:R-:W-:Y:S05]  /*9930*/  @!P1 NANOSLEEP.SYNCS 0x989680 ;  /* 0x009896800000995d */ /* 0x004fea0003900000 */
[----:B------:R-:W2:Y:S02]  /*9940*/  @!P1 SYNCS.PHASECHK.TRANS64 P1, [R0+URZ+0x240], R3 ;  /* 0x00024003000095a7 */ /* 0x000ea400080210ff */
[----:B--2---:R-:W-:Y:S05]  /*9950*/  @!P1 BRA `(.L_x_139) ;  /* 0xfffffffc00ec9947 */ /* 0x004fea000383ffff */
[----:B------:R-:W-:Y:S05]  /*9960*/  BRA `(.L_x_138) ;  /* 0xffffffdc00487947 */ /* 0x000fea000383ffff */
.L_x_141:
[----:B-1----:R1:W2:Y:S02]  /*9970*/  SYNCS.PHASECHK.TRANS64.TRYWAIT P1, [R82+URZ+0x280], R4 ;  /* 0x00028004520075a7 */ /* 0x0022a400080211ff */
[----:B--2---:R-:W-:Y:S05]  /*9980*/  @!P1 NANOSLEEP.SYNCS 0x989680 ;  /* 0x009896800000995d */ /* 0x004fea0003900000 */
[----:B------:R-:W2:Y:S02]  /*9990*/  @!P1 SYNCS.PHASECHK.TRANS64 P1, [R82+URZ+0x280], R4 ;  /* 0x00028004520095a7 */ /* 0x000ea400080210ff */
[----:B--2---:R-:W-:Y:S05]  /*99a0*/  @!P1 BRA `(.L_x_141) ;  /* 0xfffffffc00f09947 */ /* 0x004fea000383ffff */
[----:B------:R-:W-:Y:S05]  /*99b0*/  BRA `(.L_x_140) ;  /* 0xffffffdc00887947 */ /* 0x000fea000383ffff */
        .weak           $__internal_0_$__cuda_sm10x_tcgen05_guardrail_trap_col_being_dealloced_not_returned_by_alloc
        .type           $__internal_0_$__cuda_sm10x_tcgen05_guardrail_trap_col_being_dealloced_not_returned_by_alloc,@function
        .size           $__internal_0_$__cuda_sm10x_tcgen05_guardrail_trap_col_being_dealloced_not_returned_by_alloc,($__internal_1_$__cuda_sm10x_tcgen05_guardrail_trap_phase_invalid_during_alloc - $__internal_0_$__cuda_sm10x_tcgen05_guardrail_trap_col_being_dealloced_not_returned_by_alloc)
$__internal_0_$__cuda_sm10x_tcgen05_guardrail_trap_col_being_dealloced_not_returned_by_alloc:
[----:B------:R-:W-:Y:S05]  /*99c0*/  BPT.TRAP 0x1 ;  /* 0x000000040000795c */ /* 0x000fea0000300000 */
[----:B------:R-:W-:-:S04]  /*99d0*/  HFMA2 R3, -RZ, RZ, 0, 0 ;  /* 0x00000000ff037431 */ /* 0x000fc800000001ff */
[----:B------:R-:W-:Y:S05]  /*99e0*/  RET.REL.NODEC R2 `(_ZN7cutlass13device_kernelINS_4gemm6kernel13GemmUniversalIN4cute5tupleIJiiiiEEENS1_10collective13CollectiveMmaINS1_35MainloopSm100TmaUmmaWarpSpecializedILi36ELi2ELi4ENS5_IJNS4_1CILi4EEENSA_ILi1EEESC_EEEEENS5_IJNSA_ILi128EEENSA_ILi64EEESG_EEENS_12float_e5m2_tENS5_IJlSC_lEEESI_SJ_NS4_8TiledMMAINS4_8MMA_AtomIJNS4_10MMA_TraitsINS4_25SM100_MMA_F8F6F4_2x1SM_SSEJSI_SI_fSF_SG_NS4_17integral_constantINS4_4UMMA5MajorELSQ_0EEESR_NSO_INSP_7ScaleInELSS_0EEEST_EEEEEENS4_6LayoutINS5_IJSC_SC_SC_EEENS5_IJNSA_ILi0EEESY_SY_EEEEENS5_IJNS4_10UnderscoreES11_S11_EEEEENS4_18SM100_TMA_2SM_LOADENS4_14ComposedLayoutINS4_7SwizzleILi2ELi4ELi3EEENS4_18smem_ptr_flag_bitsILi8EEENSW_INS5_IJNSA_ILi8EEESG_EEENS5_IJSG_SC_EEEEEEEvNS4_8identityENS4_28SM100_TMA_2SM_LOAD_MULTICASTES1E_vS1F_EENS_8epilogue10collective18CollectiveEpilogueINS1I_23Sm100TmaWarpSpecializedILi1ELi1ELi32ELb0ELb0EEEJNS5_IJSG_SG_SG_EEENS5_IJNSW_ISG_SC_EES1O_EEESI_SJ_SI_SJ_NS1I_6fusion15FusionCallbacksIS1M_NS1Q_17LinearCombinationISI_fSI_fLNS_15FloatRoundStyleE2EEES1N_S1P_JEEENS4_5SM1004TMEM4LOAD26SM100_TMEM_LOAD_32dp32b32xENS4_13SM90_TMA_LOADES1E_NS4_39AutoVectorizingCopyWithAssumedAlignmentILi128EEENS4_14SM90_TMA_STOREES1E_S22_S22_EEEvvEEEEvNT_6ParamsE) ;  /* 0xffffff6402847950 */ /* 0x000fea0003c3ffff */
        .weak           $__internal_1_$__cuda_sm10x_tcgen05_guardrail_trap_phase_invalid_during_alloc
        .type           $__internal_1_$__cuda_sm10x_tcgen05_guardrail_trap_phase_invalid_during_alloc,@function
        .size           $__internal_1_$__cuda_sm10x_tcgen05_guardrail_trap_phase_invalid_during_alloc,($__internal_2_$__cuda_sm10x_tcgen05_guardrail_trap_unallocated_columns_being_dealloced - $__internal_1_$__cuda_sm10x_tcgen05_guardrail_trap_phase_invalid_during_alloc)
$__internal_1_$__cuda_sm10x_tcgen05_guardrail_trap_phase_invalid_during_alloc:
[----:B------:R-:W-:Y:S05]  /*99f0*/  BPT.TRAP 0x1 ;  /* 0x000000040000795c */ /* 0x000fea0000300000 */
[----:B------:R-:W-:-:S04]  /*9a00*/  MOV R5, 0x0 ;  /* 0x0000000000057802 */ /* 0x000fc80000000f00 */
[----:B------:R-:W-:Y:S05]  /*9a10*/  RET.REL.NODEC R4 `(_ZN7cutlass13device_kernelINS_4gemm6kernel13GemmUniversalIN4cute5tupleIJiiiiEEENS1_10collective13CollectiveMmaINS1_35MainloopSm100TmaUmmaWarpSpecializedILi36ELi2ELi4ENS5_IJNS4_1CILi4EEENSA_ILi1EEESC_EEEEENS5_IJNSA_ILi128EEENSA_ILi64EEESG_EEENS_12float_e5m2_tENS5_IJlSC_lEEESI_SJ_NS4_8TiledMMAINS4_8MMA_AtomIJNS4_10MMA_TraitsINS4_25SM100_MMA_F8F6F4_2x1SM_SSEJSI_SI_fSF_SG_NS4_17integral_constantINS4_4UMMA5MajorELSQ_0EEESR_NSO_INSP_7ScaleInELSS_0EEEST_EEEEEENS4_6LayoutINS5_IJSC_SC_SC_EEENS5_IJNSA_ILi0EEESY_SY_EEEEENS5_IJNS4_10UnderscoreES11_S11_EEEEENS4_18SM100_TMA_2SM_LOADENS4_14ComposedLayoutINS4_7SwizzleILi2ELi4ELi3EEENS4_18smem_ptr_flag_bitsILi8EEENSW_INS5_IJNSA_ILi8EEESG_EEENS5_IJSG_SC_EEEEEEEvNS4_8identityENS4_28SM100_TMA_2SM_LOAD_MULTICASTES1E_vS1F_EENS_8epilogue10collective18CollectiveEpilogueINS1I_23Sm100TmaWarpSpecializedILi1ELi1ELi32ELb0ELb0EEEJNS5_IJSG_SG_SG_EEENS5_IJNSW_ISG_SC_EES1O_EEESI_SJ_SI_SJ_NS1I_6fusion15FusionCallbacksIS1M_NS1Q_17LinearCombinationISI_fSI_fLNS_15FloatRoundStyleE2EEES1N_S1P_JEEENS4_5SM1004TMEM4LOAD26SM100_TMEM_LOAD_32dp32b32xENS4_13SM90_TMA_LOADES1E_NS4_39AutoVectorizingCopyWithAssumedAlignmentILi128EEENS4_14SM90_TMA_STOREES1E_S22_S22_EEEvvEEEEvNT_6ParamsE) ;  /* 0xffffff6404787950 */ /* 0x000fea0003c3ffff */
        .weak           $__internal_2_$__cuda_sm10x_tcgen05_guardrail_trap_unallocated_columns_being_dealloced
        .type           $__internal_2_$__cuda_sm10x_tcgen05_guardrail_trap_unallocated_columns_being_dealloced,@function
        .size           $__internal_2_$__cuda_sm10x_tcgen05_guardrail_trap_unallocated_columns_being_dealloced,(.L_x_246 - $__internal_2_$__cuda_sm10x_tcgen05_guardrail_trap_unallocated_columns_being_dealloced)
$__internal_2_$__cuda_sm10x_tcgen05_guardrail_trap_unallocated_columns_being_dealloced:
[----:B------:R-:W-:Y:S05]  /*9a20*/  BPT.TRAP 0x1 ;  /* 0x000000040000795c */ /* 0x000fea0000300000 */
[----:B------:R-:W-:-:S04]  /*9a30*/  HFMA2 R3, -RZ, RZ, 0, 0 ;  /* 0x00000000ff037431 */ /* 0x000fc800000001ff */
[----:B------:R-:W-:Y:S05]  /*9a40*/  RET.REL.NODEC R2 `(_ZN7cutlass13device_kernelINS_4gemm6kernel13GemmUniversalIN4cute5tupleIJiiiiEEENS1_10collective13CollectiveMmaINS1_35MainloopSm100TmaUmmaWarpSpecializedILi36ELi2ELi4ENS5_IJNS4_1CILi4EEENSA_ILi1EEESC_EEEEENS5_IJNSA_ILi128EEENSA_ILi64EEESG_EEENS_12float_e5m2_tENS5_IJlSC_lEEESI_SJ_NS4_8TiledMMAINS4_8MMA_AtomIJNS4_10MMA_TraitsINS4_25SM100_MMA_F8F6F4_2x1SM_SSEJSI_SI_fSF_SG_NS4_17integral_constantINS4_4UMMA5MajorELSQ_0EEESR_NSO_INSP_7ScaleInELSS_0EEEST_EEEEEENS4_6LayoutINS5_IJSC_SC_SC_EEENS5_IJNSA_ILi0EEESY_SY_EEEEENS5_IJNS4_10UnderscoreES11_S11_EEEEENS4_18SM100_TMA_2SM_LOADENS4_14ComposedLayoutINS4_7SwizzleILi2ELi4ELi3EEENS4_18smem_ptr_flag_bitsILi8EEENSW_INS5_IJNSA_ILi8EEESG_EEENS5_IJSG_SC_EEEEEEEvNS4_8identityENS4_28SM100_TMA_2SM_LOAD_MULTICASTES1E_vS1F_EENS_8epilogue10collective18CollectiveEpilogueINS1I_23Sm100TmaWarpSpecializedILi1ELi1ELi32ELb0ELb0EEEJNS5_IJSG_SG_SG_EEENS5_IJNSW_ISG_SC_EES1O_EEESI_SJ_SI_SJ_NS1I_6fusion15FusionCallbacksIS1M_NS1Q_17LinearCombinationISI_fSI_fLNS_15FloatRoundStyleE2EEES1N_S1P_JEEENS4_5SM1004TMEM4LOAD26SM100_TMEM_LOAD_32dp32b32xENS4_13SM90_TMA_LOADES1E_NS4_39AutoVectorizingCopyWithAssumedAlignmentILi128EEENS4_14SM90_TMA_STOREES1E_S22_S22_EEEvvEEEEvNT_6ParamsE) ;  /* 0xffffff64026c7950 */ /* 0x000fea0003c3ffff */
.L_x_245:
[----:B------:R-:W-:-:S00]  /*9a50*/  BRA `(.L_x_245) ;  /* 0xfffffffc00fc7947 */ /* 0x000fc0000383ffff */
[----:B------:R-:W-:-:S00]  /*9a60*/  NOP ;  /* 0x0000000000007918 */ /* 0x000fc00000000000 */
        /* <DEDUP_REMOVED lines=9> */
.L_x_246:


//--------------------- .nv.global.init           --------------------------
	.section	.nv.global.init,"aw",@progbits
.nv.global.init:
	.type		$str$27,@object
	.size		$str$27,($str$28 - $str$27)
$str$27:
        /*0000*/ 	.byte	0x28, 0x61, 0x64, 0x64, 0x72, 0x65, 0x73, 0x73, 0x20, 0x26, 0x20, 0x6d, 0x61, 0x73, 0x6b, 0x29
        /*0010*/ 	.byte	0x20, 0x3d, 0x3d, 0x20, 0x30, 0x00
	.type		$str$28,@object
	.size		$str$28,($str$26 - $str$28)
$str$28:
        /*0016*/ 	.byte	0x2f, 0x74, 0x6d, 0x70, 0x2f, 0x63, 0x75, 0x74, 0x6c, 0x61, 0x73, 0x73, 0x5f, 0x73, 0x77, 0x65
        /*0026*/ 	.byte	0x65, 0x70, 0x5f, 0x73, 0x72, 0x63, 0x2f, 0x69, 0x6e, 0x63, 0x6c, 0x75, 0x64, 0x65, 0x2f, 0x63
        /*0036*/ 	.byte	0x75, 0x74, 0x65, 0x2f, 0x70, 0x6f, 0x69, 0x6e, 0x74, 0x65, 0x72, 0x5f, 0x66, 0x6c, 0x61, 0x67
        /*0046*/ 	.byte	0x67, 0x65, 0x64, 0x2e, 0x68, 0x70, 0x70, 0x00
	.type		$str$26,@object
	.size		$str$26,($str$25 - $str$26)
$str$26:
        /*004e*/ 	.byte	0x2f, 0x74, 0x6d, 0x70, 0x2f, 0x63, 0x75, 0x74, 0x6c, 0x61, 0x73, 0x73, 0x5f, 0x73, 0x77, 0x65
        /*005e*/ 	.byte	0x65, 0x70, 0x5f, 0x73, 0x72, 0x63, 0x2f, 0x69, 0x6e, 0x63, 0x6c, 0x75, 0x64, 0x65, 0x2f, 0x63
        /*006e*/ 	.byte	0x75, 0x74, 0x65, 0x2f, 0x61, 0x74, 0x6f, 0x6d, 0x2f, 0x63, 0x6f, 0x70, 0x79, 0x5f, 0x74, 0x72
        /*007e*/ 	.byte	0x61, 0x69, 0x74, 0x73, 0x5f, 0x73, 0x6d, 0x31, 0x30, 0x30, 0x2e, 0x68, 0x70, 0x70, 0x00
	.type		$str$25,@object
	.size		$str$25,(__unnamed_1 - $str$25)
$str$25:
        /*008d*/ 	.byte	0x28, 0x28, 0x75, 0x69, 0x6e, 0x74, 0x33, 0x32, 0x5f, 0x74, 0x28, 0x74, 0x68, 0x72, 0x65, 0x61
        /*009d*/ 	.byte	0x64, 0x49, 0x64, 0x78, 0x2e, 0x78, 0x29, 0x20, 0x2f, 0x20, 0x33, 0x32, 0x29, 0x20, 0x25, 0x20
        /*00ad*/ 	.byte	0x34, 0x29, 0x20, 0x3d, 0x3d, 0x20, 0x28, 0x28, 0x28, 0x74, 0x6d, 0x65, 0x6d, 0x5f, 0x61, 0x64
        /*00bd*/ 	.byte	0x64, 0x72, 0x20, 0x3e, 0x3e, 0x20, 0x31, 0x36, 0x29, 0x20, 0x2f, 0x20, 0x33, 0x32, 0x29, 0x20
        /*00cd*/ 	.byte	0x25, 0x20, 0x34, 0x29, 0x00
	.type		__unnamed_1,@object
	.size		__unnamed_1,(__unnamed_2 - __unnamed_1)
__unnamed_1:
        /*00d2*/ 	.byte	0x61, 0x75, 0x74, 0x6f, 0x20, 0x63, 0x75, 0x74, 0x65, 0x3a, 0x3a, 0x61, 0x73, 0x5f, 0x70, 0x6f
        /* <DEDUP_REMOVED lines=24> */
        /*0262*/ 	.byte	0x3c, 0x34, 0x30, 0x39, 0x36, 0x3e, 0x3e, 0x3e, 0x3e, 0x5d, 0x00
	.type		__unnamed_2,@object
	.size		__unnamed_2,(.L_2 - __unnamed_2)
__unnamed_2:
        /* <DEDUP_REMOVED lines=40> */
        /*04ed*/ 	.byte	0x74, 0x65, 0x3a, 0x3a, 0x43, 0x3c, 0x30, 0x3e, 0x3e, 0x3e, 0x3e, 0x5d, 0x00
.L_2:


//--------------------- .nv.shared._ZN7cutlass13device_kernelINS_4gemm6kernel13GemmUniversalIN4cute5tupleIJiiiiEEENS1_10collective13CollectiveMmaINS1_35MainloopSm100TmaUmmaWarpSpecializedILi36ELi2ELi4ENS5_IJNS4_1CILi4EEENSA_ILi1EEESC_EEEEENS5_IJNSA_ILi128EEENSA_ILi64EEESG_EEENS_12float_e5m2_tENS5_IJlSC_lEEESI_SJ_NS4_8TiledMMAINS4_8MMA_AtomIJNS4_10MMA_TraitsINS4_25SM100_MMA_F8F6F4_2x1SM_SSEJSI_SI_fSF_SG_NS4_17integral_constantINS4_4UMMA5MajorELSQ_0EEESR_NSO_INSP_7ScaleInELSS_0EEEST_EEEEEENS4_6LayoutINS5_IJSC_SC_SC_EEENS5_IJNSA_ILi0EEESY_SY_EEEEENS5_IJNS4_10UnderscoreES11_S11_EEEEENS4_18SM100_TMA_2SM_LOADENS4_14ComposedLayoutINS4_7SwizzleILi2ELi4ELi3EEENS4_18smem_ptr_flag_bitsILi8EEENSW_INS5_IJNSA_ILi8EEESG_EEENS5_IJSG_SC_EEEEEEEvNS4_8identityENS4_28SM100_TMA_2SM_LOAD_MULTICASTES1E_vS1F_EENS_8epilogue10collective18CollectiveEpilogueINS1I_23Sm100TmaWarpSpecializedILi1ELi1ELi32ELb0ELb0EEEJNS5_IJSG_SG_SG_EEENS5_IJNSW_ISG_SC_EES1O_EEESI_SJ_SI_SJ_NS1I_6fusion15FusionCallbacksIS1M_NS1Q_17LinearCombinationISI_fSI_fLNS_15FloatRoundStyleE2EEES1N_S1P_JEEENS4_5SM1004TMEM4LOAD26SM100_TMEM_LOAD_32dp32b32xENS4_13SM90_TMA_LOADES1E_NS4_39AutoVectorizingCopyWithAssumedAlignmentILi128EEENS4_14SM90_TMA_STOREES1E_S22_S22_EEEvvEEEEvNT_6ParamsE --------------------------
	.section	.nv.shared._ZN7cutlass13device_kernelINS_4gemm6kernel13GemmUniversalIN4cute5tupleIJiiiiEEENS1_10collective13CollectiveMmaINS1_35MainloopSm100TmaUmmaWarpSpecializedILi36ELi2ELi4ENS5_IJNS4_1CILi4EEENSA_ILi1EEESC_EEEEENS5_IJNSA_ILi128EEENSA_ILi64EEESG_EEENS_12float_e5m2_tENS5_IJlSC_lEEESI_SJ_NS4_8TiledMMAINS4_8MMA_AtomIJNS4_10MMA_TraitsINS4_25SM100_MMA_F8F6F4_2x1SM_SSEJSI_SI_fSF_SG_NS4_17integral_constantINS4_4UMMA5MajorELSQ_0EEESR_NSO_INSP_7ScaleInELSS_0EEEST_EEEEEENS4_6LayoutINS5_IJSC_SC_SC_EEENS5_IJNSA_ILi0EEESY_SY_EEEEENS5_IJNS4_10UnderscoreES11_S11_EEEEENS4_18SM100_TMA_2SM_LOADENS4_14ComposedLayoutINS4_7SwizzleILi2ELi4ELi3EEENS4_18smem_ptr_flag_bitsILi8EEENSW_INS5_IJNSA_ILi8EEESG_EEENS5_IJSG_SC_EEEEEEEvNS4_8identityENS4_28SM100_TMA_2SM_LOAD_MULTICASTES1E_vS1F_EENS_8epilogue10collective18CollectiveEpilogueINS1I_23Sm100TmaWarpSpecializedILi1ELi1ELi32ELb0ELb0EEEJNS5_IJSG_SG_SG_EEENS5_IJNSW_ISG_SC_EES1O_EEESI_SJ_SI_SJ_NS1I_6fusion15FusionCallbacksIS1M_NS1Q_17LinearCombinationISI_fSI_fLNS_15FloatRoundStyleE2EEES1N_S1P_JEEENS4_5SM1004TMEM4LOAD26SM100_TMEM_LOAD_32dp32b32xENS4_13SM90_TMA_LOADES1E_NS4_39AutoVectorizingCopyWithAssumedAlignmentILi128EEENS4_14SM90_TMA_STOREES1E_S22_S22_EEEvvEEEEvNT_6ParamsE,"aw",@nobits
	.sectionflags	@""
	.align	16
	.zero		1024


//--------------------- .nv.shared.reserved.0     --------------------------
	.section	.nv.shared.reserved.0,"aw",@nobits
	.weak		__nv_reservedSMEM_offset_0_alias
	.size		__nv_reservedSMEM_offset_0_alias, 0, 64
	.other		__nv_reservedSMEM_offset_0_alias,@"STO_CUDA_RESERVED_SHARED STV_DEFAULT"
__nv_reservedSMEM_offset_0_alias:
	.zero		0
.nv.shared.reserved.0:
	.zero		64
	.weak		__nv_reservedSMEM_tcgen05_partition
	.type		__nv_reservedSMEM_tcgen05_partition,@object
	.size		__nv_reservedSMEM_tcgen05_partition,(.L_0 - __nv_reservedSMEM_tcgen05_partition)
__nv_reservedSMEM_tcgen05_partition:
	.zero		32
.L_0:


//--------------------- .nv.global                --------------------------
	.section	.nv.global,"aw",@nobits
.nv.global:
	.type		_ZN40_INTERNAL_9b2608a6_4_k_cu_ad4282e1_297244cute1_E,@object
	.size		_ZN40_INTERNAL_9b2608a6_4_k_cu_ad4282e1_297244cute1_E,(_ZN40_INTERNAL_9b2608a6_4_k_cu_ad4282e1_297244cuda3std3__45__cpo6cbeginE - _ZN40_INTERNAL_9b2608a6_4_k_cu_ad4282e1_297244cute1_E)
_ZN40_INTERNAL_9b2608a6_4_k_cu_ad4282e1_297244cute1_E:
	.zero		1
	.type		_ZN40_INTERNAL_9b2608a6_4_k_cu_ad4282e1_297244cuda3std3__45__cpo6cbeginE,@object
	.size		_ZN40_INTERNAL_9b2608a6_4_k_cu_ad4282e1_297244cuda3std3__45__cpo6cbeginE,(_ZN40_INTERNAL_9b2608a6_4_k_cu_ad4282e1_297244cuda3std3__48in_placeE - _ZN40_INTERNAL_9b2608a6_4_k_cu_ad4282e1_297244cuda3std3__45__cpo6cbeginE)
_ZN40_INTERNAL_9b2608a6_4_k_cu_ad4282e1_297244cuda3std3__45__cpo6cbeginE:
	.zero		1
	.type		_ZN40_INTERNAL_9b2608a6_4_k_cu_ad4282e1_297244cuda3std3__48in_placeE,@object
	.size		_ZN40_INTERNAL_9b2608a6_4_k_cu_ad4282e1_297244cuda3std3__48in_placeE,(_ZN40_INTERNAL_9b2608a6_4_k_cu_ad4282e1_297244cuda3std6ranges3__45__cpo9iter_moveE - _ZN40_INTERNAL_9b2608a6_4_k_cu_ad4282e1_297244cuda3std3__48in_placeE)
_ZN40_INTERNAL_9b2608a6_4_k_cu_ad4282e1_297244cuda3std3__48in_placeE:
	.zero		1
	.type		_ZN40_INTERNAL_9b2608a6_4_k_cu_ad4282e1_297244cuda3std6ranges3__45__cpo9iter_moveE,@object
	.size		_ZN40_INTERNAL_9b2608a6_4_k_cu_ad4282e1_297244cuda3std6ranges3__45__cpo9iter_moveE,(_ZN40_INTERNAL_9b2608a6_4_k_cu_ad4282e1_297244cuda3std3__45__cpo5beginE - _ZN40_INTERNAL_9b2608a6_4_k_cu_ad4282e1_297244cuda3std6ranges3__45__cpo9iter_moveE)
_ZN40_INTERNAL_9b2608a6_4_k_cu_ad4282e1_297244cuda3std6ranges3__45__cpo9iter_moveE:
	.zero		1
	.type		_ZN40_INTERNAL_9b2608a6_4_k_cu_ad4282e1_297244cuda3std3__45__cpo5beginE,@object
	.size		_ZN40_INTERNAL_9b2608a6_4_k_cu_ad4282e1_297244cuda3std3__45__cpo5beginE,(_ZN40_INTERNAL_9b2608a6_4_k_cu_ad4282e1_297244cuda3std3__442_GLOBAL__N__9b2608a6_4_k_cu_ad4282e1_297246ignoreE - _ZN40_INTERNAL_9b2608a6_4_k_cu_ad4282e1_297244cuda3std3__45__cpo5beginE)
_ZN40_INTERNAL_9b2608a6_4_k_cu_ad4282e1_297244cuda3std3__45__cpo5beginE:
	.zero		1
	.type		_ZN40_INTERNAL_9b2608a6_4_k_cu_ad4282e1_297244cuda3std3__442_GLOBAL__N__9b2608a6_4_k_cu_ad4282e1_297246ignoreE,@object
	.size		_ZN40_INTERNAL_9b2608a6_4_k_cu_ad4282e1_297244cuda3std3__442_GLOBAL__N__9b2608a6_4_k_cu_ad4282e1_297246ignoreE,(_ZN40_INTERNAL_9b2608a6_4_k_cu_ad4282e1_297244cute7productE - _ZN40_INTERNAL_9b2608a6_4_k_cu_ad4282e1_297244cuda3std3__442_GLOBAL__N__9b2608a6_4_k_cu_ad4282e1_297246ignoreE)
_ZN40_INTERNAL_9b2608a6_4_k_cu_ad4282e1_297244cuda3std3__442_GLOBAL__N__9b2608a6_4_k_cu_ad4282e1_297246ignoreE:
	.zero		1
	.type		_ZN40_INTERNAL_9b2608a6_4_k_cu_ad4282e1_297244cute7productE,@object
	.size		_ZN40_INTERNAL_9b2608a6_4_k_cu_ad4282e1_297244cute7productE,(_ZN40_INTERNAL_9b2608a6_4_k_cu_ad4282e1_297244cuda3std3__45__cpo3endE - _ZN40_INTERNAL_9b2608a6_4_k_cu_ad4282e1_297244cute7productE)
_ZN40_INTERNAL_9b2608a6_4_k_cu_ad4282e1_297244cute7productE:
	.zero		1
	.type		_ZN40_INTERNAL_9b2608a6_4_k_cu_ad4282e1_297244cuda3std3__45__cpo3endE,@object
	.size		_ZN40_INTERNAL_9b2608a6_4_k_cu_ad4282e1_297244cuda3std3__45__cpo3endE,(_ZN40_INTERNAL_9b2608a6_4_k_cu_ad4282e1_297244cuda3std3__419piecewise_constructE - _ZN40_INTERNAL_9b2608a6_4_k_cu_ad4282e1_297244cuda3std3__45__cpo3endE)
_ZN40_INTERNAL_9b2608a6_4_k_cu_ad4282e1_297244cuda3std3__45__cpo3endE:
	.zero		1
	.type		_ZN40_INTERNAL_9b2608a6_4_k_cu_ad4282e1_297244cuda3std3__419piecewise_constructE,@object
	.size		_ZN40_INTERNAL_9b2608a6_4_k_cu_ad4282e1_297244cuda3std3__419piecewise_constructE,(_ZN40_INTERNAL_9b2608a6_4_k_cu_ad4282e1_297244cuda3std3__45__cpo4cendE - _ZN40_INTERNAL_9b2608a6_4_k_cu_ad4282e1_297244cuda3std3__419piecewise_constructE)
_ZN40_INTERNAL_9b2608a6_4_k_cu_ad4282e1_297244cuda3std3__419piecewise_constructE:
	.zero		1
	.type		_ZN40_INTERNAL_9b2608a6_4_k_cu_ad4282e1_297244cuda3std3__45__cpo4cendE,@object
	.size		_ZN40_INTERNAL_9b2608a6_4_k_cu_ad4282e1_297244cuda3std3__45__cpo4cendE,(_ZN40_INTERNAL_9b2608a6_4_k_cu_ad4282e1_297244cuda3std6ranges3__45__cpo4swapE - _ZN40_INTERNAL_9b2608a6_4_k_cu_ad4282e1_297244cuda3std3__45__cpo4cendE)
_ZN40_INTERNAL_9b2608a6_4_k_cu_ad4282e1_297244cuda3std3__45__cpo4cendE:
	.zero		1
	.type		_ZN40_INTERNAL_9b2608a6_4_k_cu_ad4282e1_297244cuda3std6ranges3__45__cpo4swapE,@object
	.size		_ZN40_INTERNAL_9b2608a6_4_k_cu_ad4282e1_297244cuda3std6ranges3__45__cpo4swapE,(.L_10 - _ZN40_INTERNAL_9b2608a6_4_k_cu_ad4282e1_297244cuda3std6ranges3__45__cpo4swapE)
_ZN40_INTERNAL_9b2608a6_4_k_cu_ad4282e1_297244cuda3std6ranges3__45__cpo4swapE:
	.zero		1
.L_10:


//--------------------- .nv.constant0._ZN7cutlass13device_kernelINS_4gemm6kernel13GemmUniversalIN4cute5tupleIJiiiiEEENS1_10collective13CollectiveMmaINS1_35MainloopSm100TmaUmmaWarpSpecializedILi36ELi2ELi4ENS5_IJNS4_1CILi4EEENSA_ILi1EEESC_EEEEENS5_IJNSA_ILi128EEENSA_ILi64EEESG_EEENS_12float_e5m2_tENS5_IJlSC_lEEESI_SJ_NS4_8TiledMMAINS4_8MMA_AtomIJNS4_10MMA_TraitsINS4_25SM100_MMA_F8F6F4_2x1SM_SSEJSI_SI_fSF_SG_NS4_17integral_constantINS4_4UMMA5MajorELSQ_0EEESR_NSO_INSP_7ScaleInELSS_0EEEST_EEEEEENS4_6LayoutINS5_IJSC_SC_SC_EEENS5_IJNSA_ILi0EEESY_SY_EEEEENS5_IJNS4_10UnderscoreES11_S11_EEEEENS4_18SM100_TMA_2SM_LOADENS4_14ComposedLayoutINS4_7SwizzleILi2ELi4ELi3EEENS4_18smem_ptr_flag_bitsILi8EEENSW_INS5_IJNSA_ILi8EEESG_EEENS5_IJSG_SC_EEEEEEEvNS4_8identityENS4_28SM100_TMA_2SM_LOAD_MULTICASTES1E_vS1F_EENS_8epilogue10collective18CollectiveEpilogueINS1I_23Sm100TmaWarpSpecializedILi1ELi1ELi32ELb0ELb0EEEJNS5_IJSG_SG_SG_EEENS5_IJNSW_ISG_SC_EES1O_EEESI_SJ_SI_SJ_NS1I_6fusion15FusionCallbacksIS1M_NS1Q_17LinearCombinationISI_fSI_fLNS_15FloatRoundStyleE2EEES1N_S1P_JEEENS4_5SM1004TMEM4LOAD26SM100_TMEM_LOAD_32dp32b32xENS4_13SM90_TMA_LOADES1E_NS4_39AutoVectorizingCopyWithAssumedAlignmentILi128EEENS4_14SM90_TMA_STOREES1E_S22_S22_EEEvvEEEEvNT_6ParamsE --------------------------
	.section	.nv.constant0._ZN7cutlass13device_kernelINS_4gemm6kernel13GemmUniversalIN4cute5tupleIJiiiiEEENS1_10collective13CollectiveMmaINS1_35MainloopSm100TmaUmmaWarpSpecializedILi36ELi2ELi4ENS5_IJNS4_1CILi4EEENSA_ILi1EEESC_EEEEENS5_IJNSA_ILi128EEENSA_ILi64EEESG_EEENS_12float_e5m2_tENS5_IJlSC_lEEESI_SJ_NS4_8TiledMMAINS4_8MMA_AtomIJNS4_10MMA_TraitsINS4_25SM100_MMA_F8F6F4_2x1SM_SSEJSI_SI_fSF_SG_NS4_17integral_constantINS4_4UMMA5MajorELSQ_0EEESR_NSO_INSP_7ScaleInELSS_0EEEST_EEEEEENS4_6LayoutINS5_IJSC_SC_SC_EEENS5_IJNSA_ILi0EEESY_SY_EEEEENS5_IJNS4_10UnderscoreES11_S11_EEEEENS4_18SM100_TMA_2SM_LOADENS4_14ComposedLayoutINS4_7SwizzleILi2ELi4ELi3EEENS4_18smem_ptr_flag_bitsILi8EEENSW_INS5_IJNSA_ILi8EEESG_EEENS5_IJSG_SC_EEEEEEEvNS4_8identityENS4_28SM100_TMA_2SM_LOAD_MULTICASTES1E_vS1F_EENS_8epilogue10collective18CollectiveEpilogueINS1I_23Sm100TmaWarpSpecializedILi1ELi1ELi32ELb0ELb0EEEJNS5_IJSG_SG_SG_EEENS5_IJNSW_ISG_SC_EES1O_EEESI_SJ_SI_SJ_NS1I_6fusion15FusionCallbacksIS1M_NS1Q_17LinearCombinationISI_fSI_fLNS_15FloatRoundStyleE2EEES1N_S1P_JEEENS4_5SM1004TMEM4LOAD26SM100_TMEM_LOAD_32dp32b32xENS4_13SM90_TMA_LOADES1E_NS4_39AutoVectorizingCopyWithAssumedAlignmentILi128EEENS4_14SM90_TMA_STOREES1E_S22_S22_EEEvvEEEEvNT_6ParamsE,"a",@progbits
	.sectionflags	@""
	.align	4
.nv.constant0._ZN7cutlass13device_kernelINS_4gemm6kernel13GemmUniversalIN4cute5tupleIJiiiiEEENS1_10collective13CollectiveMmaINS1_35MainloopSm100TmaUmmaWarpSpecializedILi36ELi2ELi4ENS5_IJNS4_1CILi4EEENSA_ILi1EEESC_EEEEENS5_IJNSA_ILi128EEENSA_ILi64EEESG_EEENS_12float_e5m2_tENS5_IJlSC_lEEESI_SJ_NS4_8TiledMMAINS4_8MMA_AtomIJNS4_10MMA_TraitsINS4_25SM100_MMA_F8F6F4_2x1SM_SSEJSI_SI_fSF_SG_NS4_17integral_constantINS4_4UMMA5MajorELSQ_0EEESR_NSO_INSP_7ScaleInELSS_0EEEST_EEEEEENS4_6LayoutINS5_IJSC_SC_SC_EEENS5_IJNSA_ILi0EEESY_SY_EEEEENS5_IJNS4_10UnderscoreES11_S11_EEEEENS4_18SM100_TMA_2SM_LOADENS4_14ComposedLayoutINS4_7SwizzleILi2ELi4ELi3EEENS4_18smem_ptr_flag_bitsILi8EEENSW_INS5_IJNSA_ILi8EEESG_EEENS5_IJSG_SC_EEEEEEEvNS4_8identityENS4_28SM100_TMA_2SM_LOAD_MULTICASTES1E_vS1F_EENS_8epilogue10collective18CollectiveEpilogueINS1I_23Sm100TmaWarpSpecializedILi1ELi1ELi32ELb0ELb0EEEJNS5_IJSG_SG_SG_EEENS5_IJNSW_ISG_SC_EES1O_EEESI_SJ_SI_SJ_NS1I_6fusion15FusionCallbacksIS1M_NS1Q_17LinearCombinationISI_fSI_fLNS_15FloatRoundStyleE2EEES1N_S1P_JEEENS4_5SM1004TMEM4LOAD26SM100_TMEM_LOAD_32dp32b32xENS4_13SM90_TMA_LOADES1E_NS4_39AutoVectorizingCopyWithAssumedAlignmentILi128EEENS4_14SM90_TMA_STOREES1E_S22_S22_EEEvvEEEEvNT_6ParamsE:
	.zero		2944


//--------------------- SYMBOLS --------------------------

	.type		.nv.reservedSmem.offset0,@object
	.size		.nv.reservedSmem.offset0,0x4
	.type		.nv.reservedSmem.cap,@object
	.size		.nv.reservedSmem.cap,0x4
	.type		__assertfail,@function
